	.headerflags	@"EF_CUDA_TEXMODE_UNIFIED EF_CUDA_64BIT_ADDRESS EF_CUDA_ACCELERATORS EF_CUDA_SM90 EF_CUDA_VIRTUAL_SM(EF_CUDA_SM90)"
	.elftype	@"ET_EXEC"


//--------------------- .nv.info                  --------------------------
	.section	.nv.info,"",@"SHT_CUDA_INFO"
	.align	4


	//----- nvinfo : EIATTR_REGCOUNT
	.align		4
        /*0000*/ 	.byte	0x04, 0x2f
        /*0002*/ 	.short	(.L_3 - .L_2)
	.align		4
.L_2:
        /*0004*/ 	.word	index@(triton_poi_fused__native_batch_norm_legit_no_training_relu_27)
        /*0008*/ 	.word	0x00000028


	//----- nvinfo : EIATTR_MIN_STACK_SIZE
	.align		4
.L_3:
        /*000c*/ 	.byte	0x04, 0x12
        /*000e*/ 	.short	(.L_5 - .L_4)
	.align		4
.L_4:
        /*0010*/ 	.word	index@(triton_poi_fused__native_batch_norm_legit_no_training_relu_27)
        /*0014*/ 	.word	0x00000000


	//----- nvinfo : EIATTR_FRAME_SIZE
	.align		4
.L_5:
        /*0018*/ 	.byte	0x04, 0x11
        /*001a*/ 	.short	(.L_7 - .L_6)
	.align		4
.L_6:
        /*001c*/ 	.word	index@(triton_poi_fused__native_batch_norm_legit_no_training_relu_27)
        /*0020*/ 	.word	0x00000000


	//----- nvinfo : EIATTR_MIN_STACK_SIZE
	.align		4
.L_7:
        /*0024*/ 	.byte	0x04, 0x12
        /*0026*/ 	.short	(.L_9 - .L_8)
	.align		4
.L_8:
        /*0028*/ 	.word	index@(triton_poi_fused__native_batch_norm_legit_no_training_relu_27)
        /*002c*/ 	.word	0x00000000
.L_9:


//--------------------- .nv.info.triton_poi_fused__native_batch_norm_legit_no_training_relu_27 --------------------------
	.section	.nv.info.triton_poi_fused__native_batch_norm_legit_no_training_relu_27,"",@"SHT_CUDA_INFO"
	.sectionflags	@""
	.align	4


	//----- nvinfo : EIATTR_CUDA_API_VERSION
	.align		4
        /*0000*/ 	.byte	0x04, 0x37
        /*0002*/ 	.short	(.L_11 - .L_10)
.L_10:
        /*0004*/ 	.word	0x0000007c


	//----- nvinfo : EIATTR_KPARAM_INFO
	.align		4
.L_11:
        /*0008*/ 	.byte	0x04, 0x17
        /*000a*/ 	.short	(.L_13 - .L_12)
.L_12:
        /*000c*/ 	.word	0x00000000
        /*0010*/ 	.short	0x0007
        /*0012*/ 	.short	0x0034
        /*0014*/ 	.byte	0x00, 0xf0, 0x11, 0x00


	//----- nvinfo : EIATTR_KPARAM_INFO
	.align		4
.L_13:
        /*0018*/ 	.byte	0x04, 0x17
        /*001a*/ 	.short	(.L_15 - .L_14)
.L_14:
        /*001c*/ 	.word	0x00000000
        /*0020*/ 	.short	0x0006
        /*0022*/ 	.short	0x0030
        /*0024*/ 	.byte	0x00, 0xf0, 0x11, 0x00


	//----- nvinfo : EIATTR_KPARAM_INFO
	.align		4
.L_15:
        /*0028*/ 	.byte	0x04, 0x17
        /*002a*/ 	.short	(.L_17 - .L_16)
.L_16:
        /*002c*/ 	.word	0x00000000
        /*0030*/ 	.short	0x0005
        /*0032*/ 	.short	0x0028
        /*0034*/ 	.byte	0x00, 0xf4, 0x21, 0x00


	//----- nvinfo : EIATTR_KPARAM_INFO
	.align		4
.L_17:
        /*0038*/ 	.byte	0x04, 0x17
        /*003a*/ 	.short	(.L_19 - .L_18)
.L_18:
        /*003c*/ 	.word	0x00000000
        /*0040*/ 	.short	0x0004
        /*0042*/ 	.short	0x0020
        /*0044*/ 	.byte	0x00, 0xf4, 0x21, 0x00


	//----- nvinfo : EIATTR_KPARAM_INFO
	.align		4
.L_19:
        /*0048*/ 	.byte	0x04, 0x17
        /*004a*/ 	.short	(.L_21 - .L_20)
.L_20:
        /*004c*/ 	.word	0x00000000
        /*0050*/ 	.short	0x0003
        /*0052*/ 	.short	0x0018
        /*0054*/ 	.byte	0x00, 0xf4, 0x21, 0x00


	//----- nvinfo : EIATTR_KPARAM_INFO
	.align		4
.L_21:
        /*0058*/ 	.byte	0x04, 0x17
        /*005a*/ 	.short	(.L_23 - .L_22)
.L_22:
        /*005c*/ 	.word	0x00000000
        /*0060*/ 	.short	0x0002
        /*0062*/ 	.short	0x0010
        /*0064*/ 	.byte	0x00, 0xf4, 0x21, 0x00


	//----- nvinfo : EIATTR_KPARAM_INFO
	.align		4
.L_23:
        /*0068*/ 	.byte	0x04, 0x17
        /*006a*/ 	.short	(.L_25 - .L_24)
.L_24:
        /*006c*/ 	.word	0x00000000
        /*0070*/ 	.short	0x0001
        /*0072*/ 	.short	0x0008
        /*0074*/ 	.byte	0x00, 0xf4, 0x21, 0x00


	//----- nvinfo : EIATTR_KPARAM_INFO
	.align		4
.L_25:
        /*0078*/ 	.byte	0x04, 0x17
        /*007a*/ 	.short	(.L_27 - .L_26)
.L_26:
        /*007c*/ 	.word	0x00000000
        /*0080*/ 	.short	0x0000
        /*0082*/ 	.short	0x0000
        /*0084*/ 	.byte	0x00, 0xf4, 0x21, 0x00


	//----- nvinfo : EIATTR_SPARSE_MMA_MASK
	.align		4
.L_27:
        /*0088*/ 	.byte	0x03, 0x50
        /*008a*/ 	.short	0x0000


	//----- nvinfo : EIATTR_MAXREG_COUNT
	.align		4
        /*008c*/ 	.byte	0x03, 0x1b
        /*008e*/ 	.short	0x00ff


	//----- nvinfo : EIATTR_EXIT_INSTR_OFFSETS
	.align		4
        /*0090*/ 	.byte	0x04, 0x1c
        /*0092*/ 	.short	(.L_29 - .L_28)


	//   ....[0]....
.L_28:
        /*0094*/ 	.word	0x00001de0


	//   ....[1]....
        /*0098*/ 	.word	0x00001e80


	//----- nvinfo : EIATTR_REQNTID
	.align		4
.L_29:
        /*009c*/ 	.byte	0x04, 0x10
        /*009e*/ 	.short	(.L_31 - .L_30)
.L_30:
        /*00a0*/ 	.word	0x00000100
        /*00a4*/ 	.word	0x00000001
        /*00a8*/ 	.word	0x00000001


	//----- nvinfo : EIATTR_CBANK_PARAM_SIZE
	.align		4
.L_31:
        /*00ac*/ 	.byte	0x03, 0x19
        /*00ae*/ 	.short	0x0038


	//----- nvinfo : EIATTR_PARAM_CBANK
	.align		4
        /*00b0*/ 	.byte	0x04, 0x0a
        /*00b2*/ 	.short	(.L_33 - .L_32)
	.align		4
.L_32:
        /*00b4*/ 	.word	index@(.nv.constant0.triton_poi_fused__native_batch_norm_legit_no_training_relu_27)
        /*00b8*/ 	.short	0x0210
        /*00ba*/ 	.short	0x0038


	//----- nvinfo : EIATTR_SW_WAR
	.align		4
.L_33:
        /*00bc*/ 	.byte	0x04, 0x36
        /*00be*/ 	.short	(.L_35 - .L_34)
.L_34:
        /*00c0*/ 	.word	0x00000008
.L_35:


//--------------------- .nv.callgraph             --------------------------
	.section	.nv.callgraph,"",@"SHT_CUDA_CALLGRAPH"
	.align	4
	.sectionentsize	8
	.align		4
        /*0000*/ 	.word	0x00000000
	.align		4
        /*0004*/ 	.word	0xffffffff
	.align		4
        /*0008*/ 	.word	0x00000000
	.align		4
        /*000c*/ 	.word	0xfffffffe
	.align		4
        /*0010*/ 	.word	0x00000000
	.align		4
        /*0014*/ 	.word	0xfffffffd
	.align		4
        /*0018*/ 	.word	0x00000000
	.align		4
        /*001c*/ 	.word	0xfffffffc


//--------------------- .nv.constant4             --------------------------
	.section	.nv.constant4,"a",@progbits
	.align	8
	.align		8
.nv.constant4:
        /*0000*/ 	.dword	_$_str
	.align		8
        /*0008*/ 	.dword	_$_str_$_2


//--------------------- .text.triton_poi_fused__native_batch_norm_legit_no_training_relu_27 --------------------------
	.section	.text.triton_poi_fused__native_batch_norm_legit_no_training_relu_27,"ax",@progbits
	.sectionflags	@"SHF_BARRIERS=1"
	.align	128
        .global         triton_poi_fused__native_batch_norm_legit_no_training_relu_27
        .type           triton_poi_fused__native_batch_norm_legit_no_training_relu_27,@function
        .size           triton_poi_fused__native_batch_norm_legit_no_training_relu_27,(.L_x_1 - triton_poi_fused__native_batch_norm_legit_no_training_relu_27)
        .other          triton_poi_fused__native_batch_norm_legit_no_training_relu_27,@"STO_CUDA_ENTRY STV_DEFAULT"
triton_poi_fused__native_batch_norm_legit_no_training_relu_27:
.text.triton_poi_fused__native_batch_norm_legit_no_training_relu_27:
[----:B------:R-:W0:Y:S01]  /*0000*/  LDC R1, c[0x0][0x28] ;  /* 0x00000a00ff017b82 */ /* 0x000e220000000800 */
[----:B------:R-:W1:Y:S01]  /*0010*/  S2R R28, SR_CTAID.Y ;  /* 0x00000000001c7919 */ /* 0x000e620000002600 */
[----:B------:R-:W-:Y:S01]  /*0020*/  ULDC.64 UR6, c[0x0][0x208] ;  /* 0x0000820000067ab9 */ /* 0x000fe20000000a00 */
[----:B------:R-:W-:Y:S02]  /*0030*/  CS2R R8, SRZ ;  /* 0x0000000000087805 */ /* 0x000fe4000001ff00 */
[----:B------:R-:W-:Y:S01]  /*0040*/  CS2R R10, SRZ ;  /* 0x00000000000a7805 */ /* 0x000fe2000001ff00 */
[----:B------:R-:W2:Y:S01]  /*0050*/  S2R R24, SR_TID.X ;  /* 0x0000000000187919 */ /* 0x000ea20000002100 */
[----:B------:R-:W-:Y:S02]  /*0060*/  CS2R R20, SRZ ;  /* 0x0000000000147805 */ /* 0x000fe4000001ff00 */
[----:B------:R-:W-:Y:S01]  /*0070*/  CS2R R22, SRZ ;  /* 0x0000000000167805 */ /* 0x000fe2000001ff00 */
[----:B------:R-:W3:Y:S01]  /*0080*/  S2R R25, SR_CTAID.X ;  /* 0x0000000000197919 */ /* 0x000ee20000002500 */
[----:B-1----:R-:W-:-:S02]  /*0090*/  IMAD.SHL.U32 R28, R28, 0x40, RZ ;  /* 0x000000401c1c7824 */ /* 0x002fc400078e00ff */
[----:B--2---:R-:W-:Y:S01]  /*00a0*/  IMAD.SHL.U32 R3, R24, 0x4, RZ ;  /* 0x0000000418037824 */ /* 0x004fe200078e00ff */
[----:B------:R-:W-:Y:S01]  /*00b0*/  SHF.R.U32.HI R0, RZ, 0x4, R24 ;  /* 0x00000004ff007819 */ /* 0x000fe20000011618 */
[----:B---3--:R-:W-:-:S03]  /*00c0*/  IMAD.SHL.U32 R25, R25, 0x40, RZ ;  /* 0x0000004019197824 */ /* 0x008fc600078e00ff */
[----:B------:R-:W-:Y:S02]  /*00d0*/  LOP3.LUT R3, R28, 0x3c, R3, 0xf8, !PT ;  /* 0x0000003c1c037812 */ /* 0x000fe400078ef803 */
[----:B------:R-:W-:Y:S02]  /*00e0*/  SGXT.U32 R0, R0, 0x4 ;  /* 0x000000040000781a */ /* 0x000fe40000000000 */
[C---:B------:R-:W-:Y:S01]  /*00f0*/  ISETP.GE.AND P0, PT, R3.reuse, 0x600, PT ;  /* 0x000006000300780c */ /* 0x040fe20003f06270 */
[----:B------:R-:W-:Y:S01]  /*0100*/  IMAD.HI R2, R3, 0x2aaaaaab, RZ ;  /* 0x2aaaaaab03027827 */ /* 0x000fe200078e02ff */
[----:B------:R-:W-:Y:S02]  /*0110*/  LOP3.LUT R6, R25, 0x10, R0, 0xfe, !PT ;  /* 0x0000001019067812 */ /* 0x000fe400078efe00 */
[----:B------:R-:W-:Y:S02]  /*0120*/  LOP3.LUT R7, R25, 0x30, R0, 0xfe, !PT ;  /* 0x0000003019077812 */ /* 0x000fe400078efe00 */
[----:B------:R-:W-:-:S02]  /*0130*/  SHF.R.U32.HI R5, RZ, 0x1f, R2 ;  /* 0x0000001fff057819 */ /* 0x000fc40000011602 */
[----:B------:R-:W-:Y:S02]  /*0140*/  ISETP.LT.AND P2, PT, R6, 0x121, !P0 ;  /* 0x000001210600780c */ /* 0x000fe40004741270 */
[----:B------:R-:W-:Y:S02]  /*0150*/  LEA.HI.SX32 R2, R2, R5, 0x1a ;  /* 0x0000000502027211 */ /* 0x000fe400078fd2ff */
[----:B------:R-:W-:Y:S01]  /*0160*/  LOP3.LUT R6, R25, 0x20, R0, 0xfe, !PT ;  /* 0x0000002019067812 */ /* 0x000fe200078efe00 */
[----:B------:R-:W1:Y:S01]  /*0170*/  LDC.64 R4, c[0x0][0x210] ;  /* 0x00008400ff047b82 */ /* 0x000e620000000a00 */
[----:B------:R-:W-:Y:S01]  /*0180*/  LOP3.LUT R0, R25, R0, RZ, 0xfc, !PT ;  /* 0x0000000019007212 */ /* 0x000fe200078efcff */
[----:B------:R-:W-:Y:S01]  /*0190*/  IMAD R29, R2, -0x180, R3 ;  /* 0xfffffe80021d7824 */ /* 0x000fe200078e0203 */
[----:B------:R-:W-:Y:S02]  /*01a0*/  ISETP.LT.AND P3, PT, R6, 0x121, !P0 ;  /* 0x000001210600780c */ /* 0x000fe40004761270 */
[----:B------:R-:W-:Y:S01]  /*01b0*/  ISETP.LT.AND P1, PT, R0, 0x121, !P0 ;  /* 0x000001210000780c */ /* 0x000fe20004721270 */
[----:B------:R-:W-:Y:S01]  /*01c0*/  IMAD R3, R2, 0x1b180, R29 ;  /* 0x0001b18002037824 */ /* 0x000fe200078e021d */
[----:B------:R-:W-:-:S03]  /*01d0*/  ISETP.LT.AND P4, PT, R7, 0x121, !P0 ;  /* 0x000001210700780c */ /* 0x000fc60004781270 */
[----:B------:R-:W-:Y:S02]  /*01e0*/  IMAD R17, R0, 0x180, R3 ;  /* 0x0000018000117824 */ /* 0x000fe400078e0203 */
[----:B------:R-:W2:Y:S02]  /*01f0*/  LDC.64 R2, c[0x0][0x218] ;  /* 0x00008600ff027b82 */ /* 0x000ea40000000a00 */
[C---:B------:R-:W-:Y:S02]  /*0200*/  VIADD R19, R17.reuse, 0x1800 ;  /* 0x0000180011137836 */ /* 0x040fe40000000000 */
[C---:B------:R-:W-:Y:S02]  /*0210*/  VIADD R27, R17.reuse, 0x3000 ;  /* 0x00003000111b7836 */ /* 0x040fe40000000000 */
[----:B------:R-:W-:Y:S01]  /*0220*/  VIADD R31, R17, 0x4800 ;  /* 0x00004800111f7836 */ /* 0x000fe20000000000 */
[----:B------:R-:W-:Y:S02]  /*0230*/  LOP3.LUT R0, R25, 0x3f, R24, 0xf8, !PT ;  /* 0x0000003f19007812 */ /* 0x000fe400078ef818 */
[----:B------:R-:W-:-:S02]  /*0240*/  SHF.R.U32.HI R25, RZ, 0x6, R24 ;  /* 0x00000006ff197819 */ /* 0x000fc40000011618 */
[----:B------:R-:W-:Y:S01]  /*0250*/  CS2R R6, SRZ ;  /* 0x0000000000067805 */ /* 0x000fe2000001ff00 */
[----:B-1----:R-:W-:-:S04]  /*0260*/  IMAD.WIDE R16, R17, 0x4, R4 ;  /* 0x0000000411107825 */ /* 0x002fc800078e0204 */
[----:B--2---:R-:W-:Y:S01]  /*0270*/  IMAD.WIDE R32, R29, 0x4, R2 ;  /* 0x000000041d207825 */ /* 0x004fe200078e0202 */
[----:B------:R-:W-:Y:S01]  /*0280*/  SGXT.U32 R25, R25, 0x2 ;  /* 0x000000021919781a */ /* 0x000fe20000000000 */
[----:B------:R-:W1:Y:S01]  /*0290*/  LDC.64 R2, c[0x0][0x220] ;  /* 0x00008800ff027b82 */ /* 0x000e620000000a00 */
[----:B------:R-:W2:Y:S01]  /*02a0*/  @P1 LDG.E.EL.128 R8, desc[UR6][R16.64] ;  /* 0x0000000610081981 */ /* 0x000ea2000c2e1d00 */
[----:B------:R-:W-:-:S04]  /*02b0*/  IMAD.WIDE R18, R19, 0x4, R4 ;  /* 0x0000000413127825 */ /* 0x000fc800078e0204 */
[----:B------:R-:W-:-:S04]  /*02c0*/  IMAD.WIDE R26, R27, 0x4, R4 ;  /* 0x000000041b1a7825 */ /* 0x000fc800078e0204 */
[----:B------:R-:W-:Y:S01]  /*02d0*/  IMAD.WIDE R30, R31, 0x4, R4 ;  /* 0x000000041f1e7825 */ /* 0x000fe200078e0204 */
[----:B------:R-:W-:Y:S02]  /*02e0*/  CS2R R4, SRZ ;  /* 0x0000000000047805 */ /* 0x000fe4000001ff00 */
[----:B------:R-:W-:Y:S02]  /*02f0*/  LOP3.LUT R28, R25, R28, RZ, 0xfc, !PT ;  /* 0x0000001c191c7212 */ /* 0x000fe400078efcff */
[----:B------:R-:W-:Y:S01]  /*0300*/  CS2R R24, SRZ ;  /* 0x0000000000187805 */ /* 0x000fe2000001ff00 */
[----:B------:R-:W3:Y:S04]  /*0310*/  @P2 LDG.E.EL.128 R20, desc[UR6][R18.64] ;  /* 0x0000000612142981 */ /* 0x000ee8000c2e1d00 */
[----:B------:R4:W5:Y:S01]  /*0320*/  @P3 LDG.E.EL.128 R4, desc[UR6][R26.64] ;  /* 0x000000061a043981 */ /* 0x000962000c2e1d00 */
[----:B-1----:R-:W-:Y:S01]  /*0330*/  IMAD.WIDE R2, R29, 0x4, R2 ;  /* 0x000000041d027825 */ /* 0x002fe200078e0202 */
[----:B0---4-:R-:W-:-:S02]  /*0340*/  CS2R R26, SRZ ;  /* 0x00000000001a7805 */ /* 0x011fc4000001ff00 */
[----:B------:R-:W-:Y:S02]  /*0350*/  CS2R R12, SRZ ;  /* 0x00000000000c7805 */ /* 0x000fe4000001ff00 */
[----:B------:R-:W-:Y:S02]  /*0360*/  CS2R R14, SRZ ;  /* 0x00000000000e7805 */ /* 0x000fe4000001ff00 */
[----:B------:R-:W-:Y:S02]  /*0370*/  CS2R R16, SRZ ;  /* 0x0000000000107805 */ /* 0x000fe4000001ff00 */
[----:B------:R-:W-:Y:S01]  /*0380*/  CS2R R18, SRZ ;  /* 0x0000000000127805 */ /* 0x000fe2000001ff00 */
[----:B------:R0:W4:Y:S04]  /*0390*/  @!P0 LDG.E.EL.128 R24, desc[UR6][R2.64] ;  /* 0x0000000602188981 */ /* 0x000128000c2e1d00 */
[----:B------:R-:W2:Y:S04]  /*03a0*/  @P4 LDG.E.EL.128 R12, desc[UR6][R30.64] ;  /* 0x000000061e0c4981 */ /* 0x000ea8000c2e1d00 */
[----:B------:R-:W2:Y:S01]  /*03b0*/  @!P0 LDG.E.EL.128 R16, desc[UR6][R32.64] ;  /* 0x0000000620108981 */ /* 0x000ea2000c2e1d00 */
[----:B0-----:R-:W-:-:S02]  /*03c0*/  IMAD.MOV.U32 R2, RZ, RZ, 0x3e800000 ;  /* 0x3e800000ff027424 */ /* 0x001fc400078e00ff */
[----:B----4-:R-:W-:Y:S01]  /*03d0*/  FADD R24, R24, 0.0010000000474974513054 ;  /* 0x3a83126f18187421 */ /* 0x010fe20000000000 */
[----:B------:R-:W-:-:S05]  /*03e0*/  FADD R27, R27, 0.0010000000474974513054 ;  /* 0x3a83126f1b1b7421 */ /* 0x000fca0000000000 */
[----:B------:R-:W0:Y:S01]  /*03f0*/  MUFU.SQRT R24, R24 ;  /* 0x0000001800187308 */ /* 0x000e220000002000 */
[C---:B--2---:R-:W-:Y:S01]  /*0400*/  FADD R8, -R16.reuse, R8 ;  /* 0x0000000810087221 */ /* 0x044fe20000000100 */
[C---:B---3--:R-:W-:Y:S01]  /*0410*/  FADD R20, -R16.reuse, R20 ;  /* 0x0000001410147221 */ /* 0x048fe20000000100 */
[C---:B-----5:R-:W-:Y:S01]  /*0420*/  FADD R4, -R16.reuse, R4 ;  /* 0x0000000410047221 */ /* 0x060fe20000000100 */
[----:B------:R-:W-:Y:S01]  /*0430*/  FADD R12, -R16, R12 ;  /* 0x0000000c100c7221 */ /* 0x000fe20000000100 */
[C---:B------:R-:W-:Y:S01]  /*0440*/  FADD R10, -R18.reuse, R10 ;  /* 0x0000000a120a7221 */ /* 0x040fe20000000100 */
[C---:B------:R-:W-:Y:S01]  /*0450*/  FADD R16, -R18.reuse, R22 ;  /* 0x0000001612107221 */ /* 0x040fe20000000100 */
[C---:B------:R-:W-:Y:S01]  /*0460*/  FADD R6, -R18.reuse, R6 ;  /* 0x0000000612067221 */ /* 0x040fe20000000100 */
[----:B------:R-:W-:Y:S02]  /*0470*/  FADD R18, -R18, R14 ;  /* 0x0000000e12127221 */ /* 0x000fe40000000100 */
[----:B------:R-:W1:Y:S01]  /*0480*/  MUFU.SQRT R14, R27 ;  /* 0x0000001b000e7308 */ /* 0x000e620000002000 */
[----:B------:R-:W-:Y:S01]  /*0490*/  FADD R26, R26, 0.0010000000474974513054 ;  /* 0x3a83126f1a1a7421 */ /* 0x000fe20000000000 */
[C---:B------:R-:W-:Y:S01]  /*04a0*/  FADD R9, -R17.reuse, R9 ;  /* 0x0000000911097221 */ /* 0x040fe20000000100 */
[C---:B------:R-:W-:Y:S01]  /*04b0*/  FADD R21, -R17.reuse, R21 ;  /* 0x0000001511157221 */ /* 0x040fe20000000100 */
[C---:B------:R-:W-:Y:S01]  /*04c0*/  FADD R5, -R17.reuse, R5 ;  /* 0x0000000511057221 */ /* 0x040fe20000000100 */
[----:B------:R-:W-:Y:S01]  /*04d0*/  FADD R13, -R17, R13 ;  /* 0x0000000d110d7221 */ /* 0x000fe20000000100 */
[----:B0-----:R-:W-:-:S02]  /*04e0*/  FSETP.GT.AND P6, PT, R24, 8.50705917302346158658e+37, PT ;  /* 0x7e8000001800780b */ /* 0x001fc40003fc4000 */
[----:B------:R-:W0:Y:S01]  /*04f0*/  MUFU.SQRT R17, R26 ;  /* 0x0000001a00117308 */ /* 0x000e220000002000 */
[----:B------:R-:W-:Y:S01]  /*0500*/  FADD R25, R25, 0.0010000000474974513054 ;  /* 0x3a83126f19197421 */ /* 0x000fe20000000000 */
[----:B------:R-:W-:Y:S02]  /*0510*/  FSETP.GEU.AND P1, PT, R24, 1.175494350822287508e-38, PT ;  /* 0x008000001800780b */ /* 0x000fe40003f2e000 */
[----:B-1----:R-:W-:-:S04]  /*0520*/  FSETP.GT.AND P4, PT, R14, 8.50705917302346158658e+37, PT ;  /* 0x7e8000000e00780b */ /* 0x002fc80003f84000 */
[----:B------:R-:W1:Y:S01]  /*0530*/  MUFU.SQRT R25, R25 ;  /* 0x0000001900197308 */ /* 0x000e620000002000 */
[----:B------:R-:W-:Y:S02]  /*0540*/  FSETP.GEU.AND P5, PT, R14, 1.175494350822287508e-38, PT ;  /* 0x008000000e00780b */ /* 0x000fe40003fae000 */
[----:B------:R-:W-:Y:S01]  /*0550*/  FSEL R30, R2, 1, P6 ;  /* 0x3f800000021e7808 */ /* 0x000fe20003000000 */
[----:B------:R-:W-:Y:S01]  /*0560*/  @P6 FMUL R24, R24, 0.25 ;  /* 0x3e80000018186820 */ /* 0x000fe20000400000 */
[----:B0-----:R-:W-:-:S03]  /*0570*/  FSETP.GT.AND P6, PT, R17, 8.50705917302346158658e+37, PT ;  /* 0x7e8000001100780b */ /* 0x001fc60003fc4000 */
[----:B------:R-:W-:Y:S01]  /*0580*/  @!P1 FMUL R24, R24, 16777216 ;  /* 0x4b80000018189820 */ /* 0x000fe20000400000 */
[----:B------:R-:W-:Y:S01]  /*0590*/  @!P1 FMUL R30, R30, 16777216 ;  /* 0x4b8000001e1e9820 */ /* 0x000fe20000400000 */
[----:B------:R-:W-:Y:S01]  /*05a0*/  FSETP.GEU.AND P1, PT, R17, 1.175494350822287508e-38, PT ;  /* 0x008000001100780b */ /* 0x000fe20003f2e000 */
[----:B------:R-:W-:Y:S01]  /*05b0*/  @P4 FMUL R14, R14, 0.25 ;  /* 0x3e8000000e0e4820 */ /* 0x000fe20000400000 */
[----:B-1----:R-:W-:-:S03]  /*05c0*/  FSETP.GT.AND P2, PT, R25, 8.50705917302346158658e+37, PT ;  /* 0x7e8000001900780b */ /* 0x002fc60003f44000 */
[----:B------:R-:W-:Y:S01]  /*05d0*/  @!P5 FMUL R14, R14, 16777216 ;  /* 0x4b8000000e0ed820 */ /* 0x000fe20000400000 */
[----:B------:R-:W-:Y:S02]  /*05e0*/  FSETP.GEU.AND P3, PT, R25, 1.175494350822287508e-38, PT ;  /* 0x008000001900780b */ /* 0x000fe40003f6e000 */
[----:B------:R-:W-:-:S03]  /*05f0*/  @P6 FMUL R17, R17, 0.25 ;  /* 0x3e80000011116820 */ /* 0x000fc60000400000 */
[----:B------:R-:W0:Y:S01]  /*0600*/  MUFU.RCP R14, R14 ;  /* 0x0000000e000e7308 */ /* 0x000e220000001000 */
[C---:B------:R-:W-:Y:S01]  /*0610*/  FADD R11, -R19.reuse, R11 ;  /* 0x0000000b130b7221 */ /* 0x040fe20000000100 */
[C---:B------:R-:W-:Y:S01]  /*0620*/  FADD R22, -R19.reuse, R23 ;  /* 0x0000001713167221 */ /* 0x040fe20000000100 */
[----:B------:R-:W-:Y:S01]  /*0630*/  FADD R7, -R19, R7 ;  /* 0x0000000713077221 */ /* 0x000fe20000000100 */
[----:B------:R-:W-:Y:S01]  /*0640*/  @!P1 FMUL R17, R17, 16777216 ;  /* 0x4b80000011119820 */ /* 0x000fe20000400000 */
[----:B------:R-:W-:Y:S01]  /*0650*/  FADD R19, -R19, R15 ;  /* 0x0000000f13137221 */ /* 0x000fe20000000100 */
[----:B------:R-:W-:Y:S01]  /*0660*/  FSEL R15, R2, 1, P4 ;  /* 0x3f800000020f7808 */ /* 0x000fe20002000000 */
[----:B------:R-:W-:-:S03]  /*0670*/  @P2 FMUL R25, R25, 0.25 ;  /* 0x3e80000019192820 */ /* 0x000fc60000400000 */
[----:B------:R-:W1:Y:S01]  /*0680*/  MUFU.RCP R17, R17 ;  /* 0x0000001100117308 */ /* 0x000e620000001000 */
[----:B------:R-:W-:Y:S01]  /*0690*/  @!P5 FMUL R15, R15, 16777216 ;  /* 0x4b8000000f0fd820 */ /* 0x000fe20000400000 */
[----:B------:R-:W-:-:S03]  /*06a0*/  @!P3 FMUL R25, R25, 16777216 ;  /* 0x4b8000001919b820 */ /* 0x000fc60000400000 */
[----:B0-----:R-:W-:Y:S01]  /*06b0*/  FMUL R26, R14, R15 ;  /* 0x0000000f0e1a7220 */ /* 0x001fe20000400000 */
[C---:B------:R-:W-:Y:S02]  /*06c0*/  FSEL R14, R2.reuse, 1, P6 ;  /* 0x3f800000020e7808 */ /* 0x040fe40003000000 */
[----:B------:R1:W0:Y:S01]  /*06d0*/  MUFU.RCP R34, R25 ;  /* 0x0000001900227308 */ /* 0x0002220000001000 */
[----:B------:R-:W-:Y:S02]  /*06e0*/  FSEL R3, R2, 1, P2 ;  /* 0x3f80000002037808 */ /* 0x000fe40001000000 */
[----:B------:R-:W-:-:S03]  /*06f0*/  @!P1 FMUL R14, R14, 16777216 ;  /* 0x4b8000000e0e9820 */ /* 0x000fc60000400000 */
[----:B------:R-:W-:Y:S01]  /*0700*/  @!P3 FMUL R3, R3, 16777216 ;  /* 0x4b8000000303b820 */ /* 0x000fe20000400000 */
[----:B-1----:R-:W-:Y:S01]  /*0710*/  FMUL R25, R17, R14 ;  /* 0x0000000e11197220 */ /* 0x002fe20000400000 */
[----:B------:R1:W2:Y:S03]  /*0720*/  MUFU.RCP R27, R24 ;  /* 0x00000018001b7308 */ /* 0x0002a60000001000 */
[----:B------:R-:W-:Y:S01]  /*0730*/  FMUL R15, R25, R6 ;  /* 0x00000006190f7220 */ /* 0x000fe20000400000 */
[----:B0-----:R-:W-:Y:S02]  /*0740*/  FMUL R34, R34, R3 ;  /* 0x0000000322227220 */ /* 0x001fe40000400000 */
[----:B------:R-:W0:Y:S01]  /*0750*/  LDC.64 R2, c[0x0][0x228] ;  /* 0x00008a00ff027b82 */ /* 0x000e220000000a00 */
[----:B-1----:R-:W-:-:S07]  /*0760*/  FMUL R24, R26, R7 ;  /* 0x000000071a187220 */ /* 0x002fce0000400000 */
[----:B------:R-:W1:Y:S01]  /*0770*/  LDC.64 R6, c[0x0][0x230] ;  /* 0x00008c00ff067b82 */ /* 0x000e620000000a00 */
[C---:B------:R-:W-:Y:S01]  /*0780*/  FMUL R14, R26.reuse, R19 ;  /* 0x000000131a0e7220 */ /* 0x040fe20000400000 */
[C---:B------:R-:W-:Y:S01]  /*0790*/  FMUL R22, R26.reuse, R22 ;  /* 0x000000161a167220 */ /* 0x040fe20000400000 */
[----:B--2---:R-:W-:Y:S01]  /*07a0*/  FMUL R27, R27, R30 ;  /* 0x0000001e1b1b7220 */ /* 0x004fe20000400000 */
[----:B------:R-:W-:Y:S01]  /*07b0*/  FMUL R26, R26, R11 ;  /* 0x0000000b1a1a7220 */ /* 0x000fe20000400000 */
[C---:B------:R-:W-:Y:S01]  /*07c0*/  FMUL R23, R25.reuse, R18 ;  /* 0x0000001219177220 */ /* 0x040fe20000400000 */
[C---:B------:R-:W-:Y:S01]  /*07d0*/  FMUL R11, R25.reuse, R16 ;  /* 0x00000010190b7220 */ /* 0x040fe20000400000 */
[----:B------:R-:W-:Y:S01]  /*07e0*/  FMUL R25, R25, R10 ;  /* 0x0000000a19197220 */ /* 0x000fe20000400000 */
[C---:B------:R-:W-:Y:S01]  /*07f0*/  FMUL R10, R34.reuse, R13 ;  /* 0x0000000d220a7220 */ /* 0x040fe20000400000 */
[C---:B------:R-:W-:Y:S01]  /*0800*/  FMUL R30, R34.reuse, R5 ;  /* 0x00000005221e7220 */ /* 0x040fe20000400000 */
[C---:B------:R-:W-:Y:S01]  /*0810*/  FMUL R32, R34.reuse, R21 ;  /* 0x0000001522207220 */ /* 0x040fe20000400000 */
[----:B------:R-:W-:Y:S01]  /*0820*/  FMUL R34, R34, R9 ;  /* 0x0000000922227220 */ /* 0x000fe20000400000 */
[C---:B------:R-:W-:Y:S01]  /*0830*/  FMUL R13, R27.reuse, R8 ;  /* 0x000000081b0d7220 */ /* 0x040fe20000400000 */
[----:B------:R-:W-:Y:S01]  /*0840*/  FMUL R31, R27, R4 ;  /* 0x000000041b1f7220 */ /* 0x000fe20000400000 */
[----:B------:R-:W-:-:S02]  /*0850*/  CS2R R16, SRZ ;  /* 0x0000000000107805 */ /* 0x000fc4000001ff00 */
[----:B------:R-:W-:Y:S02]  /*0860*/  CS2R R18, SRZ ;  /* 0x0000000000127805 */ /* 0x000fe4000001ff00 */
[----:B------:R-:W-:Y:S01]  /*0870*/  CS2R R4, SRZ ;  /* 0x0000000000047805 */ /* 0x000fe2000001ff00 */
[----:B0-----:R-:W-:-:S05]  /*0880*/  IMAD.WIDE R2, R29, 0x4, R2 ;  /* 0x000000041d027825 */ /* 0x001fca00078e0202 */
[----:B------:R0:W2:Y:S01]  /*0890*/  @!P0 LDG.E.EL.128 R16, desc[UR6][R2.64] ;  /* 0x0000000602108981 */ /* 0x0000a2000c2e1d00 */
[----:B-1----:R-:W-:Y:S01]  /*08a0*/  IMAD.WIDE R8, R29, 0x4, R6 ;  /* 0x000000041d087825 */ /* 0x002fe200078e0206 */
[----:B------:R-:W-:-:S06]  /*08b0*/  CS2R R6, SRZ ;  /* 0x0000000000067805 */ /* 0x000fcc000001ff00 */
[----:B------:R-:W2:Y:S01]  /*08c0*/  @!P0 LDG.E.EL.128 R4, desc[UR6][R8.64] ;  /* 0x0000000608048981 */ /* 0x000ea2000c2e1d00 */
[----:B0-----:R-:W0:Y:S01]  /*08d0*/  S2R R3, SR_TID.X ;  /* 0x0000000000037919 */ /* 0x001e220000002100 */
[----:B------:R-:W1:Y:S01]  /*08e0*/  S2UR UR5, SR_CgaCtaId ;  /* 0x00000000000579c3 */ /* 0x000e620000008800 */
[C---:B------:R-:W-:Y:S01]  /*08f0*/  FMUL R33, R27.reuse, R20 ;  /* 0x000000141b217220 */ /* 0x040fe20000400000 */
[----:B------:R-:W-:Y:S01]  /*0900*/  FMUL R21, R27, R12 ;  /* 0x0000000c1b157220 */ /* 0x000fe20000400000 */
[----:B------:R-:W-:Y:S02]  /*0910*/  UMOV UR4, 0x400 ;  /* 0x0000040000047882 */ /* 0x000fe40000000000 */
[----:B-1----:R-:W-:Y:S01]  /*0920*/  UPRMT UR4, UR5, 0x654, UR4 ;  /* 0x0000065405047896 */ /* 0x002fe20008000004 */
[----:B------:R-:W-:-:S04]  /*0930*/  ISETP.GE.AND P0, PT, R0, 0x121, PT ;  /* 0x000001210000780c */ /* 0x000fc80003f06270 */
[----:B------:R-:W-:Y:S01]  /*0940*/  ISETP.LT.AND P6, PT, R28, 0x600, !P0 ;  /* 0x000006001c00780c */ /* 0x000fe200047c1270 */
[-CC-:B--2---:R-:W-:Y:S01]  /*0950*/  FFMA R13, R13, R16.reuse, R4.reuse ;  /* 0x000000100d0d7223 */ /* 0x184fe20000000004 */
[-CC-:B------:R-:W-:Y:S01]  /*0960*/  FFMA R12, R33, R16.reuse, R4.reuse ;  /* 0x00000010210c7223 */ /* 0x180fe20000000004 */
[-CC-:B------:R-:W-:Y:S01]  /*0970*/  FFMA R2, R31, R16.reuse, R4.reuse ;  /* 0x000000101f027223 */ /* 0x180fe20000000004 */
[----:B------:R-:W-:Y:S01]  /*0980*/  FFMA R4, R21, R16, R4 ;  /* 0x0000001015047223 */ /* 0x000fe20000000004 */
[-CC-:B------:R-:W-:Y:S01]  /*0990*/  FFMA R34, R34, R17.reuse, R5.reuse ;  /* 0x0000001122227223 */ /* 0x180fe20000000005 */
[-CC-:B------:R-:W-:Y:S01]  /*09a0*/  FFMA R32, R32, R17.reuse, R5.reuse ;  /* 0x0000001120207223 */ /* 0x180fe20000000005 */
[-CC-:B------:R-:W-:Y:S01]  /*09b0*/  FFMA R30, R30, R17.reuse, R5.reuse ;  /* 0x000000111e1e7223 */ /* 0x180fe20000000005 */
[----:B------:R-:W-:Y:S01]  /*09c0*/  FFMA R10, R10, R17, R5 ;  /* 0x000000110a0a7223 */ /* 0x000fe20000000005 */
[-CC-:B------:R-:W-:Y:S01]  /*09d0*/  FFMA R25, R25, R18.reuse, R6.reuse ;  /* 0x0000001219197223 */ /* 0x180fe20000000006 */
[-CC-:B------:R-:W-:Y:S01]  /*09e0*/  FFMA R11, R11, R18.reuse, R6.reuse ;  /* 0x000000120b0b7223 */ /* 0x180fe20000000006 */
[-CC-:B------:R-:W-:Y:S01]  /*09f0*/  FFMA R16, R15, R18.reuse, R6.reuse ;  /* 0x000000120f107223 */ /* 0x180fe20000000006 */
[----:B------:R-:W-:Y:S01]  /*0a00*/  FFMA R23, R23, R18, R6 ;  /* 0x0000001217177223 */ /* 0x000fe20000000006 */
[----:B0-----:R-:W-:Y:S01]  /*0a10*/  IMAD.SHL.U32 R5, R3, 0x100, RZ ;  /* 0x0000010003057824 */ /* 0x001fe200078e00ff */
[----:B------:R-:W-:-:S04]  /*0a20*/  SHF.R.U32.HI R18, RZ, 0x4, R3 ;  /* 0x00000004ff127819 */ /* 0x000fc80000011603 */
[----:B------:R-:W-:Y:S02]  /*0a30*/  SGXT.U32 R18, R18, 0x4 ;  /* 0x000000041212781a */ /* 0x000fe40000000000 */
[----:B------:R-:W-:-:S04]  /*0a40*/  LOP3.LUT R5, R5, 0xf00, RZ, 0xc0, !PT ;  /* 0x00000f0005057812 */ /* 0x000fc800078ec0ff */
[C---:B------:R-:W-:Y:S02]  /*0a50*/  LOP3.LUT R18, R5.reuse, R18, RZ, 0xfc, !PT ;  /* 0x0000001205127212 */ /* 0x040fe400078efcff */
[C---:B------:R-:W-:Y:S02]  /*0a60*/  LEA.HI R21, R5.reuse, UR4, RZ, 0x1c ;  /* 0x0000000405157c11 */ /* 0x040fe4000f8fe0ff */
[C---:B------:R-:W-:Y:S02]  /*0a70*/  LOP3.LUT R6, R5.reuse, 0x40, RZ, 0xfc, !PT ;  /* 0x0000004005067812 */ /* 0x040fe400078efcff */
[C---:B------:R-:W-:Y:S02]  /*0a80*/  LOP3.LUT R8, R5.reuse, 0x80, RZ, 0xfc, !PT ;  /* 0x0000008005087812 */ /* 0x040fe400078efcff */
[----:B------:R-:W-:Y:S02]  /*0a90*/  LOP3.LUT R9, R5, 0xc0, RZ, 0xfc, !PT ;  /* 0x000000c005097812 */ /* 0x000fe400078efcff */
[----:B------:R-:W-:Y:S01]  /*0aa0*/  LOP3.LUT R5, R28, 0x38, RZ, 0xfc, !PT ;  /* 0x000000381c057812 */ /* 0x000fe200078efcff */
[-CC-:B------:R-:W-:Y:S01]  /*0ab0*/  FFMA R26, R26, R19.reuse, R7.reuse ;  /* 0x000000131a1a7223 */ /* 0x180fe20000000007 */
[-CC-:B------:R-:W-:Y:S01]  /*0ac0*/  FFMA R22, R22, R19.reuse, R7.reuse ;  /* 0x0000001316167223 */ /* 0x180fe20000000007 */
[-CC-:B------:R-:W-:Y:S01]  /*0ad0*/  FFMA R20, R24, R19.reuse, R7.reuse ;  /* 0x0000001318147223 */ /* 0x180fe20000000007 */
[----:B------:R-:W-:Y:S01]  /*0ae0*/  FFMA R14, R14, R19, R7 ;  /* 0x000000130e0e7223 */ /* 0x000fe20000000007 */
[----:B------:R-:W-:Y:S01]  /*0af0*/  LEA.HI R7, R6, UR4, RZ, 0x1c ;  /* 0x0000000406077c11 */ /* 0x000fe2000f8fe0ff */
[----:B------:R-:W-:-:S04]  /*0b00*/  IMAD.HI R6, R5, 0x2aaaaaab, RZ ;  /* 0x2aaaaaab05067827 */ /* 0x000fc800078e02ff */
[----:B------:R-:W-:Y:S01]  /*0b10*/  IMAD R24, R18, 0x4, R7 ;  /* 0x0000000412187824 */ /* 0x000fe200078e0207 */
[----:B------:R-:W-:-:S04]  /*0b20*/  SHF.R.U32.HI R7, RZ, 0x1f, R6 ;  /* 0x0000001fff077819 */ /* 0x000fc80000011606 */
[----:B------:R-:W-:-:S05]  /*0b30*/  LEA.HI.SX32 R6, R6, R7, 0x1a ;  /* 0x0000000706067211 */ /* 0x000fca00078fd2ff */
[----:B------:R-:W-:Y:S01]  /*0b40*/  IMAD R7, R6, -0x180, R5 ;  /* 0xfffffe8006077824 */ /* 0x000fe200078e0205 */
[----:B------:R-:W-:-:S03]  /*0b50*/  ISETP.LT.AND P2, PT, R5, 0x600, !P0 ;  /* 0x000006000500780c */ /* 0x000fc60004741270 */
[----:B------:R-:W-:-:S04]  /*0b60*/  IMAD R7, R7, 0x121, R0 ;  /* 0x0000012107077824 */ /* 0x000fc800078e0200 */
[----:B------:R-:W-:Y:S01]  /*0b70*/  IMAD R5, R6, 0x36300, R7 ;  /* 0x0003630006057824 */ /* 0x000fe200078e0207 */
[----:B------:R-:W-:-:S05]  /*0b80*/  LOP3.LUT R6, R28, 0x34, RZ, 0xfc, !PT ;  /* 0x000000341c067812 */ /* 0x000fca00078efcff */
[----:B------:R-:W-:Y:S01]  /*0b90*/  IMAD.HI R7, R6, 0x2aaaaaab, RZ ;  /* 0x2aaaaaab06077827 */ /* 0x000fe200078e02ff */
[----:B------:R-:W-:-:S04]  /*0ba0*/  LEA.HI R17, R8, UR4, RZ, 0x1c ;  /* 0x0000000408117c11 */ /* 0x000fc8000f8fe0ff */
[----:B------:R-:W-:Y:S02]  /*0bb0*/  SHF.R.U32.HI R8, RZ, 0x1f, R7 ;  /* 0x0000001fff087819 */ /* 0x000fe40000011607 */
[----:B------:R-:W-:Y:S02]  /*0bc0*/  LEA.HI R9, R9, UR4, RZ, 0x1c ;  /* 0x0000000409097c11 */ /* 0x000fe4000f8fe0ff */
[----:B------:R-:W-:Y:S01]  /*0bd0*/  LEA.HI.SX32 R7, R7, R8, 0x1a ;  /* 0x0000000807077211 */ /* 0x000fe200078fd2ff */
[C---:B------:R-:W-:Y:S01]  /*0be0*/  IMAD R21, R18.reuse, 0x4, R21 ;  /* 0x0000000412157824 */ /* 0x040fe200078e0215 */
[----:B------:R-:W-:Y:S01]  /*0bf0*/  FSETP.GEU.AND P1, PT, R13, RZ, PT ;  /* 0x000000ff0d00720b */ /* 0x000fe20003f2e000 */
[C---:B------:R-:W-:Y:S02]  /*0c00*/  IMAD R17, R18.reuse, 0x4, R17 ;  /* 0x0000000412117824 */ /* 0x040fe400078e0211 */
[----:B------:R-:W-:Y:S02]  /*0c10*/  IMAD R18, R18, 0x4, R9 ;  /* 0x0000000412127824 */ /* 0x000fe400078e0209 */
[----:B------:R-:W-:Y:S01]  /*0c20*/  IMAD R9, R7, -0x180, R6 ;  /* 0xfffffe8007097824 */ /* 0x000fe200078e0206 */
[----:B------:R-:W-:-:S02]  /*0c30*/  FSEL R36, R13, RZ, P1 ;  /* 0x000000ff0d247208 */ /* 0x000fc40000800000 */
[----:B------:R-:W-:Y:S01]  /*0c40*/  ISETP.LT.AND P1, PT, R6, 0x600, !P0 ;  /* 0x000006000600780c */ /* 0x000fe20004721270 */
[----:B------:R-:W-:Y:S01]  /*0c50*/  IMAD R8, R9, 0x121, R0 ;  /* 0x0000012109087824 */ /* 0x000fe200078e0200 */
[----:B------:R-:W-:-:S03]  /*0c60*/  LOP3.LUT R6, R28, 0x20, RZ, 0xfc, !PT ;  /* 0x000000201c067812 */ /* 0x000fc600078efcff */
[----:B------:R-:W-:Y:S02]  /*0c70*/  IMAD R7, R7, 0x36300, R8 ;  /* 0x0003630007077824 */ /* 0x000fe400078e0208 */
[----:B------:R-:W-:-:S05]  /*0c80*/  IMAD.HI R8, R6, 0x2aaaaaab, RZ ;  /* 0x2aaaaaab06087827 */ /* 0x000fca00078e02ff */
[----:B------:R-:W-:Y:S02]  /*0c90*/  SHF.R.U32.HI R9, RZ, 0x1f, R8 ;  /* 0x0000001fff097819 */ /* 0x000fe40000011608 */
[----:B------:R-:W-:Y:S02]  /*0ca0*/  P2R R19, PR, RZ, 0x4 ;  /* 0x00000004ff137803 */ /* 0x000fe40000000000 */
[----:B------:R-:W-:Y:S02]  /*0cb0*/  LEA.HI.SX32 R9, R8, R9, 0x1a ;  /* 0x0000000908097211 */ /* 0x000fe400078fd2ff */
[C---:B------:R-:W-:Y:S02]  /*0cc0*/  FSETP.GEU.AND P2, PT, R34.reuse, RZ, PT ;  /* 0x000000ff2200720b */ /* 0x040fe40003f4e000 */
[----:B------:R-:W-:Y:S01]  /*0cd0*/  FSETP.GEU.AND P3, PT, R25, RZ, PT ;  /* 0x000000ff1900720b */ /* 0x000fe20003f6e000 */
[----:B------:R-:W-:Y:S01]  /*0ce0*/  IMAD R13, R9, -0x180, R6 ;  /* 0xfffffe80090d7824 */ /* 0x000fe200078e0206 */
[----:B------:R-:W-:-:S02]  /*0cf0*/  FSEL R15, R34, RZ, P2 ;  /* 0x000000ff220f7208 */ /* 0x000fc40001000000 */
[----:B------:R-:W-:Y:S01]  /*0d00*/  ISETP.LT.AND P2, PT, R6, 0x600, !P0 ;  /* 0x000006000600780c */ /* 0x000fe20004741270 */
[----:B------:R-:W-:Y:S01]  /*0d10*/  IMAD R6, R13, 0x121, R0 ;  /* 0x000001210d067824 */ /* 0x000fe200078e0200 */
[----:B------:R-:W-:Y:S02]  /*0d20*/  FSEL R8, R25, RZ, P3 ;  /* 0x000000ff19087208 */ /* 0x000fe40001800000 */
[----:B------:R-:W-:Y:S01]  /*0d30*/  FSETP.GEU.AND P4, PT, R26, RZ, PT ;  /* 0x000000ff1a00720b */ /* 0x000fe20003f8e000 */
[----:B------:R-:W-:Y:S01]  /*0d40*/  STS [R21], R36 ;  /* 0x0000002415007388 */ /* 0x000fe20000000800 */
[C---:B------:R-:W-:Y:S01]  /*0d50*/  FSETP.GEU.AND P3, PT, R12.reuse, RZ, PT ;  /* 0x000000ff0c00720b */ /* 0x040fe20003f6e000 */
[----:B------:R-:W-:Y:S02]  /*0d60*/  IMAD R9, R9, 0x36300, R6 ;  /* 0x0003630009097824 */ /* 0x000fe400078e0206 */
[----:B------:R0:W-:Y:S01]  /*0d70*/  STS [R24+0x100], R15 ;  /* 0x0001000f18007388 */ /* 0x0001e20000000800 */
[----:B------:R-:W-:-:S02]  /*0d80*/  FSEL R34, R12, RZ, P3 ;  /* 0x000000ff0c227208 */ /* 0x000fc40001800000 */
[----:B------:R-:W-:Y:S02]  /*0d90*/  FSETP.GEU.AND P3, PT, R11, RZ, PT ;  /* 0x000000ff0b00720b */ /* 0x000fe40003f6e000 */
[----:B------:R-:W-:Y:S02]  /*0da0*/  LOP3.LUT R6, R28, 0x30, RZ, 0xfc, !PT ;  /* 0x000000301c067812 */ /* 0x000fe400078efcff */
[----:B0-----:R-:W-:Y:S02]  /*0db0*/  FSEL R15, R26, RZ, P4 ;  /* 0x000000ff1a0f7208 */ /* 0x001fe40002000000 */
[C---:B------:R-:W-:Y:S01]  /*0dc0*/  FSETP.GEU.AND P4, PT, R32.reuse, RZ, PT ;  /* 0x000000ff2000720b */ /* 0x040fe20003f8e000 */
[----:B------:R0:W-:Y:S03]  /*0dd0*/  STS [R17+0x200], R8 ;  /* 0x0002000811007388 */ /* 0x0001e60000000800 */
[----:B------:R-:W-:-:S02]  /*0de0*/  FSEL R25, R32, RZ, P4 ;  /* 0x000000ff20197208 */ /* 0x000fc40002000000 */
[----:B------:R-:W-:Y:S01]  /*0df0*/  FSEL R32, R11, RZ, P3 ;  /* 0x000000ff0b207208 */ /* 0x000fe20001800000 */
[----:B------:R-:W-:Y:S01]  /*0e00*/  IMAD.HI R11, R6, 0x2aaaaaab, RZ ;  /* 0x2aaaaaab060b7827 */ /* 0x000fe200078e02ff */
[C---:B0-----:R-:W-:Y:S02]  /*0e10*/  LOP3.LUT R8, R28.reuse, 0x2c, RZ, 0xfc, !PT ;  /* 0x0000002c1c087812 */ /* 0x041fe400078efcff */
[----:B------:R-:W-:Y:S02]  /*0e20*/  LOP3.LUT R12, R28, 0x1c, RZ, 0xfc, !PT ;  /* 0x0000001c1c0c7812 */ /* 0x000fe400078efcff */
[----:B------:R-:W-:Y:S01]  /*0e30*/  SHF.R.U32.HI R26, RZ, 0x1f, R11 ;  /* 0x0000001fff1a7819 */ /* 0x000fe2000001160b */
[----:B------:R-:W-:Y:S01]  /*0e40*/  IMAD.HI R13, R8, 0x2aaaaaab, RZ ;  /* 0x2aaaaaab080d7827 */ /* 0x000fe200078e02ff */
[----:B------:R0:W-:Y:S02]  /*0e50*/  STS [R18+0x300], R15 ;  /* 0x0003000f12007388 */ /* 0x0001e40000000800 */
[----:B------:R-:W-:-:S02]  /*0e60*/  LEA.HI.SX32 R11, R11, R26, 0x1a ;  /* 0x0000001a0b0b7211 */ /* 0x000fc400078fd2ff */
[----:B------:R-:W-:Y:S01]  /*0e70*/  SHF.R.U32.HI R26, RZ, 0x1f, R13 ;  /* 0x0000001fff1a7819 */ /* 0x000fe2000001160d */
[----:B0-----:R-:W-:-:S03]  /*0e80*/  IMAD.HI R15, R12, 0x2aaaaaab, RZ ;  /* 0x2aaaaaab0c0f7827 */ /* 0x001fc600078e02ff */
[----:B------:R-:W-:Y:S02]  /*0e90*/  LEA.HI.SX32 R13, R13, R26, 0x1a ;  /* 0x0000001a0d0d7211 */ /* 0x000fe400078fd2ff */
[----:B------:R-:W-:Y:S01]  /*0ea0*/  SHF.R.U32.HI R26, RZ, 0x1f, R15 ;  /* 0x0000001fff1a7819 */ /* 0x000fe2000001160f */
[----:B------:R-:W-:Y:S01]  /*0eb0*/  STS [R21+0x40], R34 ;  /* 0x0000402215007388 */ /* 0x000fe20000000800 */
[----:B------:R-:W-:Y:S02]  /*0ec0*/  FSETP.GEU.AND P4, PT, R2, RZ, PT ;  /* 0x000000ff0200720b */ /* 0x000fe40003f8e000 */
[----:B------:R-:W-:Y:S01]  /*0ed0*/  LEA.HI.SX32 R15, R15, R26, 0x1a ;  /* 0x0000001a0f0f7211 */ /* 0x000fe200078fd2ff */
[----:B------:R0:W-:Y:S01]  /*0ee0*/  STS [R24+0x140], R25 ;  /* 0x0001401918007388 */ /* 0x0001e20000000800 */
[----:B------:R-:W-:Y:S02]  /*0ef0*/  FSETP.GEU.AND P5, PT, R22, RZ, PT ;  /* 0x000000ff1600720b */ /* 0x000fe40003fae000 */
[----:B------:R-:W-:-:S02]  /*0f00*/  FSEL R2, R2, RZ, P4 ;  /* 0x000000ff02027208 */ /* 0x000fc40002000000 */
[----:B------:R-:W-:Y:S02]  /*0f10*/  FSETP.GEU.AND P4, PT, R16, RZ, PT ;  /* 0x000000ff1000720b */ /* 0x000fe40003f8e000 */
[----:B------:R-:W-:Y:S01]  /*0f20*/  ISETP.LT.AND P3, PT, R12, 0x600, !P0 ;  /* 0x000006000c00780c */ /* 0x000fe20004761270 */
[----:B0-----:R-:W-:-:S04]  /*0f30*/  IMAD R25, R15, -0x180, R12 ;  /* 0xfffffe800f197824 */ /* 0x001fc800078e020c */
[----:B------:R-:W-:Y:S01]  /*0f40*/  IMAD R12, R25, 0x121, R0 ;  /* 0x00000121190c7824 */ /* 0x000fe200078e0200 */
[----:B------:R-:W-:Y:S02]  /*0f50*/  FSEL R25, R22, RZ, P5 ;  /* 0x000000ff16197208 */ /* 0x000fe40002800000 */
[----:B------:R-:W-:Y:S02]  /*0f60*/  FSETP.GEU.AND P5, PT, R30, RZ, PT ;  /* 0x000000ff1e00720b */ /* 0x000fe40003fae000 */
[----:B------:R-:W-:Y:S02]  /*0f70*/  FSEL R22, R16, RZ, P4 ;  /* 0x000000ff10167208 */ /* 0x000fe40002000000 */
[----:B------:R-:W-:Y:S01]  /*0f80*/  FSETP.GEU.AND P4, PT, R4, RZ, PT ;  /* 0x000000ff0400720b */ /* 0x000fe20003f8e000 */
[----:B------:R-:W-:Y:S01]  /*0f90*/  STS [R17+0x240], R32 ;  /* 0x0002402011007388 */ /* 0x000fe20000000800 */
[----:B------:R-:W-:Y:S01]  /*0fa0*/  FSEL R27, R30, RZ, P5 ;  /* 0x000000ff1e1b7208 */ /* 0x000fe20002800000 */
[----:B------:R-:W-:Y:S01]  /*0fb0*/  IMAD R15, R15, 0x36300, R12 ;  /* 0x000363000f0f7824 */ /* 0x000fe200078e020c */
[----:B------:R-:W-:Y:S01]  /*0fc0*/  FSEL R30, R4, RZ, P4 ;  /* 0x000000ff041e7208 */ /* 0x000fe20002000000 */
[----:B------:R0:W-:Y:S01]  /*0fd0*/  STS [R18+0x340], R25 ;  /* 0x0003401912007388 */ /* 0x0001e20000000800 */
[----:B------:R-:W-:-:S02]  /*0fe0*/  FSETP.GEU.AND P5, PT, R20, RZ, PT ;  /* 0x000000ff1400720b */ /* 0x000fc40003fae000 */
[C---:B------:R-:W-:Y:S01]  /*0ff0*/  LOP3.LUT R4, R28.reuse, 0x28, RZ, 0xfc, !PT ;  /* 0x000000281c047812 */ /* 0x040fe200078efcff */
[----:B------:R1:W-:Y:S01]  /*1000*/  STS [R21+0x80], R2 ;  /* 0x0000800215007388 */ /* 0x0003e20000000800 */
[----:B------:R-:W-:Y:S02]  /*1010*/  LOP3.LUT R12, R28, 0x24, RZ, 0xfc, !PT ;  /* 0x000000241c0c7812 */ /* 0x000fe400078efcff */
[----:B------:R-:W-:Y:S01]  /*1020*/  FSEL R29, R20, RZ, P5 ;  /* 0x000000ff141d7208 */ /* 0x000fe20002800000 */
[----:B------:R-:W-:Y:S01]  /*1030*/  STS [R24+0x180], R27 ;  /* 0x0001801b18007388 */ /* 0x000fe20000000800 */
[----:B------:R-:W-:Y:S01]  /*1040*/  FSETP.GEU.AND P5, PT, R10, RZ, PT ;  /* 0x000000ff0a00720b */ /* 0x000fe20003fae000 */
[----:B0-----:R-:W-:Y:S01]  /*1050*/  IMAD.HI R25, R4, 0x2aaaaaab, RZ ;  /* 0x2aaaaaab04197827 */ /* 0x001fe200078e02ff */
[----:B-1----:R-:W-:Y:S01]  /*1060*/  LOP3.LUT R2, R28, 0x18, RZ, 0xfc, !PT ;  /* 0x000000181c027812 */ /* 0x002fe200078efcff */
[----:B------:R0:W-:Y:S02]  /*1070*/  STS [R17+0x280], R22 ;  /* 0x0002801611007388 */ /* 0x0001e40000000800 */
[----:B------:R-:W-:Y:S01]  /*1080*/  IMAD.HI R16, R12, 0x2aaaaaab, RZ ;  /* 0x2aaaaaab0c107827 */ /* 0x000fe200078e02ff */
[----:B------:R-:W-:Y:S01]  /*1090*/  FSEL R31, R10, RZ, P5 ;  /* 0x000000ff0a1f7208 */ /* 0x000fe20002800000 */
[----:B------:R1:W-:Y:S01]  /*10a0*/  STS [R18+0x380], R29 ;  /* 0x0003801d12007388 */ /* 0x0003e20000000800 */
[----:B------:R-:W-:Y:S01]  /*10b0*/  SHF.R.U32.HI R10, RZ, 0x1f, R25 ;  /* 0x0000001fff0a7819 */ /* 0x000fe20000011619 */
[----:B0-----:R-:W-:Y:S01]  /*10c0*/  IMAD.HI R22, R2, 0x2aaaaaab, RZ ;  /* 0x2aaaaaab02167827 */ /* 0x001fe200078e02ff */
[----:B------:R-:W-:-:S02]  /*10d0*/  SHF.R.U32.HI R27, RZ, 0x1f, R16 ;  /* 0x0000001fff1b7819 */ /* 0x000fc40000011610 */
[----:B------:R-:W-:Y:S02]  /*10e0*/  FSETP.GEU.AND P4, PT, R23, RZ, PT ;  /* 0x000000ff1700720b */ /* 0x000fe40003f8e000 */
[----:B-1----:R-:W-:Y:S01]  /*10f0*/  SHF.R.U32.HI R29, RZ, 0x1f, R22 ;  /* 0x0000001fff1d7819 */ /* 0x002fe20000011616 */
[----:B------:R0:W-:Y:S01]  /*1100*/  STS [R21+0xc0], R30 ;  /* 0x0000c01e15007388 */ /* 0x0001e20000000800 */
[----:B------:R-:W-:Y:S02]  /*1110*/  LEA.HI.SX32 R25, R25, R10, 0x1a ;  /* 0x0000000a19197211 */ /* 0x000fe400078fd2ff */
[----:B------:R-:W-:Y:S02]  /*1120*/  FSEL R10, R23, RZ, P4 ;  /* 0x000000ff170a7208 */ /* 0x000fe40002000000 */
[----:B------:R-:W-:Y:S02]  /*1130*/  FSETP.GEU.AND P4, PT, R14, RZ, PT ;  /* 0x000000ff0e00720b */ /* 0x000fe40003f8e000 */
[----:B0-----:R-:W-:-:S02]  /*1140*/  LEA.HI.SX32 R21, R16, R27, 0x1a ;  /* 0x0000001b10157211 */ /* 0x001fc400078fd2ff */
[----:B------:R-:W-:Y:S02]  /*1150*/  LEA.HI.SX32 R27, R22, R29, 0x1a ;  /* 0x0000001d161b7211 */ /* 0x000fe400078fd2ff */
[----:B------:R-:W-:Y:S02]  /*1160*/  LOP3.LUT R22, R28, 0x10, RZ, 0xfc, !PT ;  /* 0x000000101c167812 */ /* 0x000fe400078efcff */
[----:B------:R-:W-:Y:S02]  /*1170*/  FSEL R35, R14, RZ, P4 ;  /* 0x000000ff0e237208 */ /* 0x000fe40002000000 */
[----:B------:R-:W-:Y:S01]  /*1180*/  LOP3.LUT R14, R28, 0xc, RZ, 0xfc, !PT ;  /* 0x0000000c1c0e7812 */ /* 0x000fe200078efcff */
[----:B------:R-:W-:Y:S01]  /*1190*/  IMAD.HI R29, R22, 0x2aaaaaab, RZ ;  /* 0x2aaaaaab161d7827 */ /* 0x000fe200078e02ff */
[----:B------:R0:W-:Y:S01]  /*11a0*/  STS [R24+0x1c0], R31 ;  /* 0x0001c01f18007388 */ /* 0x0001e20000000800 */
[----:B------:R-:W-:Y:S02]  /*11b0*/  ISETP.LT.AND P4, PT, R2, 0x600, !P0 ;  /* 0x000006000200780c */ /* 0x000fe40004781270 */
[----:B------:R-:W-:Y:S01]  /*11c0*/  IMAD R33, R27, -0x180, R2 ;  /* 0xfffffe801b217824 */ /* 0x000fe200078e0202 */
[----:B------:R-:W-:Y:S01]  /*11d0*/  SHF.R.U32.HI R2, RZ, 0x1f, R29 ;  /* 0x0000001fff027819 */ /* 0x000fe2000001161d */
[----:B0-----:R-:W-:Y:S01]  /*11e0*/  IMAD.HI R31, R14, 0x2aaaaaab, RZ ;  /* 0x2aaaaaab0e1f7827 */ /* 0x001fe200078e02ff */
[----:B------:R-:W-:-:S02]  /*11f0*/  LOP3.LUT R24, R28, 0x8, RZ, 0xfc, !PT ;  /* 0x000000081c187812 */ /* 0x000fc400078efcff */
[----:B------:R-:W-:Y:S01]  /*1200*/  LEA.HI.SX32 R29, R29, R2, 0x1a ;  /* 0x000000021d1d7211 */ /* 0x000fe200078fd2ff */
[----:B------:R-:W-:Y:S01]  /*1210*/  IMAD R16, R33, 0x121, R0 ;  /* 0x0000012121107824 */ /* 0x000fe200078e0200 */
[----:B------:R-:W-:Y:S01]  /*1220*/  SHF.R.U32.HI R2, RZ, 0x1f, R31 ;  /* 0x0000001fff027819 */ /* 0x000fe2000001161f */
[----:B------:R-:W-:Y:S01]  /*1230*/  IMAD.HI R33, R24, 0x2aaaaaab, RZ ;  /* 0x2aaaaaab18217827 */ /* 0x000fe200078e02ff */
[----:B------:R0:W-:Y:S02]  /*1240*/  STS [R17+0x2c0], R10 ;  /* 0x0002c00a11007388 */ /* 0x0001e40000000800 */
[----:B------:R-:W-:Y:S02]  /*1250*/  LEA.HI.SX32 R31, R31, R2, 0x1a ;  /* 0x000000021f1f7211 */ /* 0x000fe400078fd2ff */
[----:B------:R-:W-:Y:S02]  /*1260*/  LOP3.LUT R2, R28, 0x4, RZ, 0xfc, !PT ;  /* 0x000000041c027812 */ /* 0x000fe400078efcff */
[----:B0-----:R-:W-:-:S04]  /*1270*/  SHF.R.U32.HI R10, RZ, 0x1f, R33 ;  /* 0x0000001fff0a7819 */ /* 0x001fc80000011621 */
[----:B------:R-:W-:Y:S01]  /*1280*/  LEA.HI.SX32 R33, R33, R10, 0x1a ;  /* 0x0000000a21217211 */ /* 0x000fe200078fd2ff */
[----:B------:R-:W-:-:S05]  /*1290*/  IMAD.HI R10, R2, 0x2aaaaaab, RZ ;  /* 0x2aaaaaab020a7827 */ /* 0x000fca00078e02ff */
[----:B------:R-:W-:-:S04]  /*12a0*/  SHF.R.U32.HI R17, RZ, 0x1f, R10 ;  /* 0x0000001fff117819 */ /* 0x000fc8000001160a */
[----:B------:R-:W-:Y:S01]  /*12b0*/  LEA.HI.SX32 R17, R10, R17, 0x1a ;  /* 0x000000110a117211 */ /* 0x000fe200078fd2ff */
[----:B------:R0:W-:Y:S01]  /*12c0*/  STS [R18+0x3c0], R35 ;  /* 0x0003c02312007388 */ /* 0x0001e20000000800 */
[----:B------:R-:W-:Y:S01]  /*12d0*/  BAR.SYNC.DEFER_BLOCKING 0x0 ;  /* 0x0000000000007b1d */ /* 0x000fe20000010000 */
[----:B------:R-:W-:Y:S02]  /*12e0*/  ISETP.LT.AND P5, PT, R2, 0x600, !P0 ;  /* 0x000006000200780c */ /* 0x000fe400047a1270 */
[----:B0-----:R-:W-:-:S04]  /*12f0*/  IMAD R35, R17, -0x180, R2 ;  /* 0xfffffe8011237824 */ /* 0x001fc800078e0202 */
[----:B------:R-:W-:-:S04]  /*1300*/  IMAD R2, R35, 0x121, R0 ;  /* 0x0000012123027824 */ /* 0x000fc800078e0200 */
[----:B------:R-:W-:Y:S02]  /*1310*/  IMAD R35, R17, 0x36300, R2 ;  /* 0x0003630011237824 */ /* 0x000fe400078e0202 */
[----:B------:R-:W-:-:S05]  /*1320*/  IMAD.HI R2, R28, 0x2aaaaaab, RZ ;  /* 0x2aaaaaab1c027827 */ /* 0x000fca00078e02ff */
[----:B------:R-:W-:-:S04]  /*1330*/  SHF.R.U32.HI R17, RZ, 0x1f, R2 ;  /* 0x0000001fff117819 */ /* 0x000fc80000011602 */
[----:B------:R-:W-:-:S05]  /*1340*/  LEA.HI.SX32 R17, R2, R17, 0x1a ;  /* 0x0000001102117211 */ /* 0x000fca00078fd2ff */
[----:B------:R-:W-:-:S04]  /*1350*/  IMAD R37, R17, -0x180, R28 ;  /* 0xfffffe8011257824 */ /* 0x000fc800078e021c */
[----:B------:R-:W-:-:S04]  /*1360*/  IMAD R2, R37, 0x121, R0 ;  /* 0x0000012125027824 */ /* 0x000fc800078e0200 */
[----:B------:R-:W-:Y:S01]  /*1370*/  IMAD R17, R17, 0x36300, R2 ;  /* 0x0003630011117824 */ /* 0x000fe200078e0202 */
[----:B------:R-:W-:-:S04]  /*1380*/  SHF.R.U32.HI R2, RZ, 0x4, R3 ;  /* 0x00000004ff027819 */ /* 0x000fc80000011603 */
[----:B------:R-:W-:Y:S02]  /*1390*/  LOP3.LUT R2, R2, 0xc, RZ, 0xc0, !PT ;  /* 0x0000000c02027812 */ /* 0x000fe400078ec0ff */
[----:B------:R-:W-:-:S03]  /*13a0*/  LOP3.LUT R10, R3, 0xff, RZ, 0xc0, !PT ;  /* 0x000000ff030a7812 */ /* 0x000fc600078ec0ff */
[----:B------:R-:W-:-:S04]  /*13b0*/  VIADD R3, R2, UR4 ;  /* 0x0000000402037c36 */ /* 0x000fc80008000000 */
[----:B------:R-:W-:Y:S02]  /*13c0*/  IMAD R18, R10, 0x4, R3 ;  /* 0x000000040a127824 */ /* 0x000fe400078e0203 */
[----:B------:R-:W0:Y:S03]  /*13d0*/  LDC.64 R2, c[0x0][0x238] ;  /* 0x00008e00ff027b82 */ /* 0x000e260000000a00 */
[----:B------:R-:W1:Y:S01]  /*13e0*/  LDS R37, [R18] ;  /* 0x0000000012257984 */ /* 0x000e620000000800 */
[----:B------:R-:W-:Y:S01]  /*13f0*/  IMAD R27, R27, 0x36300, R16 ;  /* 0x000363001b1b7824 */ /* 0x000fe200078e0210 */
[----:B------:R-:W-:-:S05]  /*1400*/  LOP3.LUT R20, R28, 0x14, RZ, 0xfc, !PT ;  /* 0x000000141c147812 */ /* 0x000fca00078efcff */
[----:B------:R-:W-:-:S04]  /*1410*/  IMAD.HI R26, R20, 0x2aaaaaab, RZ ;  /* 0x2aaaaaab141a7827 */ /* 0x000fc800078e02ff */
[----:B0-----:R-:W-:Y:S01]  /*1420*/  IMAD.WIDE R16, R17, 0x4, R2 ;  /* 0x0000000411107825 */ /* 0x001fe200078e0202 */
[----:B------:R-:W-:-:S04]  /*1430*/  SHF.R.U32.HI R23, RZ, 0x1f, R26 ;  /* 0x0000001fff177819 */ /* 0x000fc8000001161a */
[----:B-1----:R0:W-:Y:S01]  /*1440*/  @P6 STG.E desc[UR6][R16.64], R37 ;  /* 0x0000002510006986 */ /* 0x0021e2000c101906 */
[----:B------:R-:W-:Y:S02]  /*1450*/  ISETP.NE.AND P6, PT, R19, RZ, PT ;  /* 0x000000ff1300720c */ /* 0x000fe40003fc5270 */
[----:B------:R-:W-:-:S04]  /*1460*/  LOP3.LUT R19, R10, 0x100, RZ, 0xfc, !PT ;  /* 0x000001000a137812 */ /* 0x000fc800078efcff */
[----:B------:R-:W-:-:S04]  /*1470*/  SHF.R.U32.HI R19, RZ, 0x4, R19 ;  /* 0x00000004ff137819 */ /* 0x000fc80000011613 */
[----:B------:R-:W-:Y:S02]  /*1480*/  LOP3.LUT R19, R19, 0x1c, RZ, 0xc0, !PT ;  /* 0x0000001c13137812 */ /* 0x000fe400078ec0ff */
[----:B------:R-:W-:-:S03]  /*1490*/  LEA.HI.SX32 R23, R26, R23, 0x1a ;  /* 0x000000171a177211 */ /* 0x000fc600078fd2ff */
[----:B------:R-:W-:-:S04]  /*14a0*/  VIADD R19, R19, UR4 ;  /* 0x0000000413137c36 */ /* 0x000fc80008000000 */
[----:B------:R-:W-:Y:S02]  /*14b0*/  IMAD R26, R10, 0x4, R19 ;  /* 0x000000040a1a7824 */ /* 0x000fe400078e0213 */
[----:B------:R-:W-:-:S04]  /*14c0*/  IMAD.WIDE R18, R35, 0x4, R2 ;  /* 0x0000000423127825 */ /* 0x000fc800078e0202 */
[----:B------:R-:W-:Y:S01]  /*14d0*/  IMAD R35, R33, -0x180, R24 ;  /* 0xfffffe8021237824 */ /* 0x000fe200078e0218 */
[----:B------:R-:W1:Y:S03]  /*14e0*/  LDS R26, [R26+0x400] ;  /* 0x000400001a1a7984 */ /* 0x000e660000000800 */
[----:B0-----:R-:W-:-:S04]  /*14f0*/  IMAD R16, R35, 0x121, R0 ;  /* 0x0000012123107824 */ /* 0x001fc800078e0200 */
[----:B------:R-:W-:Y:S01]  /*1500*/  IMAD R17, R33, 0x36300, R16 ;  /* 0x0003630021117824 */ /* 0x000fe200078e0210 */
[----:B------:R-:W-:-:S04]  /*1510*/  LOP3.LUT R16, R10, 0x200, RZ, 0xfc, !PT ;  /* 0x000002000a107812 */ /* 0x000fc800078efcff */
[----:B------:R-:W-:-:S04]  /*1520*/  SHF.R.U32.HI R16, RZ, 0x4, R16 ;  /* 0x00000004ff107819 */ /* 0x000fc80000011610 */
[----:B------:R-:W-:-:S05]  /*1530*/  LOP3.LUT R16, R16, 0x2c, RZ, 0xc0, !PT ;  /* 0x0000002c10107812 */ /* 0x000fca00078ec0ff */
[----:B------:R-:W-:-:S04]  /*1540*/  VIADD R33, R16, UR4 ;  /* 0x0000000410217c36 */ /* 0x000fc80008000000 */
[----:B------:R-:W-:-:S06]  /*1550*/  IMAD R33, R10, 0x4, R33 ;  /* 0x000000040a217824 */ /* 0x000fcc00078e0221 */
[----:B------:R-:W0:Y:S04]  /*1560*/  LDS R33, [R33+0x800] ;  /* 0x0008000021217984 */ /* 0x000e280000000800 */
[----:B-1----:R1:W-:Y:S01]  /*1570*/  @P5 STG.E desc[UR6][R18.64], R26 ;  /* 0x0000001a12005986 */ /* 0x0023e2000c101906 */
[----:B------:R-:W-:Y:S01]  /*1580*/  ISETP.LT.AND P5, PT, R24, 0x600, !P0 ;  /* 0x000006001800780c */ /* 0x000fe200047a1270 */
[----:B------:R-:W-:-:S04]  /*1590*/  IMAD.WIDE R16, R17, 0x4, R2 ;  /* 0x0000000411107825 */ /* 0x000fc800078e0202 */
[----:B-1----:R-:W-:-:S08]  /*15a0*/  IMAD R19, R31, -0x180, R14 ;  /* 0xfffffe801f137824 */ /* 0x002fd000078e020e */
[----:B0-----:R-:W-:Y:S01]  /*15b0*/  @P5 STG.E desc[UR6][R16.64], R33 ;  /* 0x0000002110005986 */ /* 0x001fe2000c101906 */
[----:B------:R-:W-:Y:S01]  /*15c0*/  ISETP.LT.AND P5, PT, R14, 0x600, !P0 ;  /* 0x000006000e00780c */ /* 0x000fe200047a1270 */
[----:B------:R-:W-:-:S04]  /*15d0*/  IMAD R14, R19, 0x121, R0 ;  /* 0x00000121130e7824 */ /* 0x000fc800078e0200 */
[----:B------:R-:W-:Y:S01]  /*15e0*/  IMAD R31, R31, 0x36300, R14 ;  /* 0x000363001f1f7824 */ /* 0x000fe200078e020e */
[----:B------:R-:W-:-:S04]  /*15f0*/  LOP3.LUT R14, R10, 0x300, RZ, 0xfc, !PT ;  /* 0x000003000a0e7812 */ /* 0x000fc800078efcff */
[----:B------:R-:W-:-:S04]  /*1600*/  SHF.R.U32.HI R14, RZ, 0x4, R14 ;  /* 0x00000004ff0e7819 */ /* 0x000fc8000001160e */
[----:B------:R-:W-:-:S05]  /*1610*/  LOP3.LUT R14, R14, 0x3c, RZ, 0xc0, !PT ;  /* 0x0000003c0e0e7812 */ /* 0x000fca00078ec0ff */
[----:B------:R-:W-:-:S04]  /*1620*/  VIADD R19, R14, UR4 ;  /* 0x000000040e137c36 */ /* 0x000fc80008000000 */
[----:B------:R-:W-:Y:S02]  /*1630*/  IMAD R18, R10, 0x4, R19 ;  /* 0x000000040a127824 */ /* 0x000fe400078e0213 */
[----:B------:R-:W-:-:S03]  /*1640*/  IMAD R19, R29, -0x180, R22 ;  /* 0xfffffe801d137824 */ /* 0x000fc600078e0216 */
[----:B------:R0:W1:Y:S01]  /*1650*/  LDS R35, [R18+0xc00] ;  /* 0x000c000012237984 */ /* 0x0000620000000800 */
[----:B------:R-:W-:-:S04]  /*1660*/  IMAD R14, R19, 0x121, R0 ;  /* 0x00000121130e7824 */ /* 0x000fc800078e0200 */
[----:B------:R-:W-:Y:S01]  /*1670*/  IMAD R29, R29, 0x36300, R14 ;  /* 0x000363001d1d7824 */ /* 0x000fe200078e020e */
[----:B------:R-:W-:-:S04]  /*1680*/  LOP3.LUT R14, R10, 0x400, RZ, 0xfc, !PT ;  /* 0x000004000a0e7812 */ /* 0x000fc800078efcff */
[----:B------:R-:W-:-:S04]  /*1690*/  SHF.R.U32.HI R14, RZ, 0x4, R14 ;  /* 0x00000004ff0e7819 */ /* 0x000fc8000001160e */
[----:B------:R-:W-:-:S05]  /*16a0*/  LOP3.LUT R14, R14, 0x4c, RZ, 0xc0, !PT ;  /* 0x0000004c0e0e7812 */ /* 0x000fca00078ec0ff */
[----:B------:R-:W-:-:S04]  /*16b0*/  VIADD R19, R14, UR4 ;  /* 0x000000040e137c36 */ /* 0x000fc80008000000 */
[----:B0-----:R-:W-:Y:S02]  /*16c0*/  IMAD R18, R10, 0x4, R19 ;  /* 0x000000040a127824 */ /* 0x001fe400078e0213 */
[----:B------:R-:W-:-:S03]  /*16d0*/  IMAD.WIDE R16, R31, 0x4, R2 ;  /* 0x000000041f107825 */ /* 0x000fc600078e0202 */
[----:B------:R-:W0:Y:S01]  /*16e0*/  LDS R31, [R18+0x1000] ;  /* 0x00100000121f7984 */ /* 0x000e220000000800 */
[----:B------:R-:W-:-:S04]  /*16f0*/  IMAD R19, R23, -0x180, R20 ;  /* 0xfffffe8017137824 */ /* 0x000fc800078e0214 */
[----:B------:R-:W-:Y:S01]  /*1700*/  IMAD R14, R19, 0x121, R0 ;  /* 0x00000121130e7824 */ /* 0x000fe200078e0200 */
[----:B-1----:R1:W-:Y:S01]  /*1710*/  @P5 STG.E desc[UR6][R16.64], R35 ;  /* 0x0000002310005986 */ /* 0x0023e2000c101906 */
[----:B------:R-:W-:Y:S02]  /*1720*/  ISETP.LT.AND P5, PT, R22, 0x600, !P0 ;  /* 0x000006001600780c */ /* 0x000fe400047a1270 */
[----:B------:R-:W-:Y:S01]  /*1730*/  IMAD R23, R23, 0x36300, R14 ;  /* 0x0003630017177824 */ /* 0x000fe200078e020e */
[C---:B------:R-:W-:Y:S02]  /*1740*/  LOP3.LUT R14, R10.reuse, 0x500, RZ, 0xfc, !PT ;  /* 0x000005000a0e7812 */ /* 0x040fe400078efcff */
[----:B------:R-:W-:Y:S02]  /*1750*/  LOP3.LUT R19, R10, 0x600, RZ, 0xfc, !PT ;  /* 0x000006000a137812 */ /* 0x000fe400078efcff */
[----:B------:R-:W-:Y:S01]  /*1760*/  SHF.R.U32.HI R14, RZ, 0x4, R14 ;  /* 0x00000004ff0e7819 */ /* 0x000fe2000001160e */
[----:B-1----:R-:W-:-:S03]  /*1770*/  IMAD.WIDE R16, R29, 0x4, R2 ;  /* 0x000000041d107825 */ /* 0x002fc600078e0202 */
[----:B------:R-:W-:Y:S02]  /*1780*/  LOP3.LUT R14, R14, 0x5c, RZ, 0xc0, !PT ;  /* 0x0000005c0e0e7812 */ /* 0x000fe400078ec0ff */
[----:B------:R-:W-:-:S04]  /*1790*/  SHF.R.U32.HI R19, RZ, 0x4, R19 ;  /* 0x00000004ff137819 */ /* 0x000fc80000011613 */
[----:B------:R-:W-:Y:S01]  /*17a0*/  LOP3.LUT R19, R19, 0x6c, RZ, 0xc0, !PT ;  /* 0x0000006c13137812 */ /* 0x000fe200078ec0ff */
[----:B0-----:R0:W-:Y:S01]  /*17b0*/  @P5 STG.E desc[UR6][R16.64], R31 ;  /* 0x0000001f10005986 */ /* 0x0011e2000c101906 */
[----:B------:R-:W-:Y:S02]  /*17c0*/  ISETP.LT.AND P5, PT, R20, 0x600, !P0 ;  /* 0x000006001400780c */ /* 0x000fe400047a1270 */
[----:B------:R-:W-:-:S04]  /*17d0*/  LOP3.LUT R20, R10, 0x700, RZ, 0xfc, !PT ;  /* 0x000007000a147812 */ /* 0x000fc800078efcff */
[----:B------:R-:W-:Y:S02]  /*17e0*/  SHF.R.U32.HI R20, RZ, 0x4, R20 ;  /* 0x00000004ff147819 */ /* 0x000fe40000011614 */
[----:B0-----:R-:W-:Y:S01]  /*17f0*/  IADD3 R17, R14, UR4, RZ ;  /* 0x000000040e117c10 */ /* 0x001fe2000fffe0ff */
[----:B------:R-:W-:Y:S01]  /*1800*/  VIADD R19, R19, UR4 ;  /* 0x0000000413137c36 */ /* 0x000fe20008000000 */
[----:B------:R-:W-:-:S03]  /*1810*/  LOP3.LUT R14, R20, 0x7c, RZ, 0xc0, !PT ;  /* 0x0000007c140e7812 */ /* 0x000fc600078ec0ff */
[----:B------:R-:W-:Y:S02]  /*1820*/  IMAD R20, R10, 0x4, R17 ;  /* 0x000000040a147824 */ /* 0x000fe400078e0211 */
[----:B------:R-:W-:Y:S02]  /*1830*/  VIADD R17, R14, UR4 ;  /* 0x000000040e117c36 */ /* 0x000fe40008000000 */
[C---:B------:R-:W-:Y:S01]  /*1840*/  IMAD R22, R10.reuse, 0x4, R19 ;  /* 0x000000040a167824 */ /* 0x040fe200078e0213 */
[----:B------:R0:W1:Y:S01]  /*1850*/  LDS R29, [R20+0x1400] ;  /* 0x00140000141d7984 */ /* 0x0000620000000800 */
[----:B------:R-:W-:-:S03]  /*1860*/  IMAD R24, R10, 0x4, R17 ;  /* 0x000000040a187824 */ /* 0x000fc600078e0211 */
[----:B------:R2:W3:Y:S04]  /*1870*/  LDS R31, [R22+0x1800] ;  /* 0x00180000161f7984 */ /* 0x0004e80000000800 */
[----:B------:R4:W5:Y:S01]  /*1880*/  LDS R33, [R24+0x1c00] ;  /* 0x001c000018217984 */ /* 0x0009620000000800 */
[----:B------:R-:W-:Y:S01]  /*1890*/  LOP3.LUT R14, R10, 0x800, RZ, 0xfc, !PT ;  /* 0x000008000a0e7812 */ /* 0x000fe200078efcff */
[----:B------:R-:W-:-:S03]  /*18a0*/  IMAD.WIDE R16, R23, 0x4, R2 ;  /* 0x0000000417107825 */ /* 0x000fc600078e0202 */
[----:B------:R-:W-:-:S04]  /*18b0*/  SHF.R.U32.HI R23, RZ, 0x4, R14 ;  /* 0x00000004ff177819 */ /* 0x000fc8000001160e */
[----:B------:R-:W-:Y:S01]  /*18c0*/  LOP3.LUT R23, R23, 0x8c, RZ, 0xc0, !PT ;  /* 0x0000008c17177812 */ /* 0x000fe200078ec0ff */
[--C-:B------:R-:W-:Y:S01]  /*18d0*/  IMAD.WIDE R18, R27, 0x4, R2.reuse ;  /* 0x000000041b127825 */ /* 0x100fe200078e0202 */
[C---:B0-----:R-:W-:Y:S02]  /*18e0*/  LOP3.LUT R20, R10.reuse, 0x900, RZ, 0xfc, !PT ;  /* 0x000009000a147812 */ /* 0x041fe400078efcff */
[C---:B--2---:R-:W-:Y:S01]  /*18f0*/  LOP3.LUT R22, R10.reuse, 0xa00, RZ, 0xfc, !PT ;  /* 0x00000a000a167812 */ /* 0x044fe200078efcff */
[----:B------:R-:W-:Y:S01]  /*1900*/  VIADD R23, R23, UR4 ;  /* 0x0000000417177c36 */ /* 0x000fe20008000000 */
[C---:B----4-:R-:W-:Y:S01]  /*1910*/  LOP3.LUT R24, R10.reuse, 0xb00, RZ, 0xfc, !PT ;  /* 0x00000b000a187812 */ /* 0x050fe200078efcff */
[----:B------:R-:W-:Y:S01]  /*1920*/  IMAD.WIDE R14, R15, 0x4, R2 ;  /* 0x000000040f0e7825 */ /* 0x000fe200078e0202 */
[C---:B------:R-:W-:Y:S02]  /*1930*/  LOP3.LUT R26, R10.reuse, 0xe00, RZ, 0xfc, !PT ;  /* 0x00000e000a1a7812 */ /* 0x040fe400078efcff */
[----:B------:R-:W-:Y:S01]  /*1940*/  SHF.R.U32.HI R20, RZ, 0x4, R20 ;  /* 0x00000004ff147819 */ /* 0x000fe20000011614 */
[----:B------:R-:W-:Y:S01]  /*1950*/  IMAD R23, R10, 0x4, R23 ;  /* 0x000000040a177824 */ /* 0x000fe200078e0217 */
[----:B------:R-:W-:-:S02]  /*1960*/  SHF.R.U32.HI R22, RZ, 0x4, R22 ;  /* 0x00000004ff167819 */ /* 0x000fc40000011616 */
[----:B------:R-:W-:Y:S02]  /*1970*/  SHF.R.U32.HI R24, RZ, 0x4, R24 ;  /* 0x00000004ff187819 */ /* 0x000fe40000011618 */
[----:B------:R-:W-:Y:S01]  /*1980*/  SHF.R.U32.HI R26, RZ, 0x4, R26 ;  /* 0x00000004ff1a7819 */ /* 0x000fe2000001161a */
[----:B------:R-:W0:Y:S04]  /*1990*/  LDS R27, [R23+0x2000] ;  /* 0x00200000171b7984 */ /* 0x000e280000000800 */
[----:B-1----:R1:W-:Y:S01]  /*19a0*/  @P5 STG.E desc[UR6][R16.64], R29 ;  /* 0x0000001d10005986 */ /* 0x0023e2000c101906 */
[----:B------:R-:W-:-:S03]  /*19b0*/  LOP3.LUT R20, R20, 0x9c, RZ, 0xc0, !PT ;  /* 0x0000009c14147812 */ /* 0x000fc600078ec0ff */
[----:B---3--:R2:W-:Y:S01]  /*19c0*/  @P4 STG.E desc[UR6][R18.64], R31 ;  /* 0x0000001f12004986 */ /* 0x0085e2000c101906 */
[----:B------:R-:W-:Y:S02]  /*19d0*/  LOP3.LUT R22, R22, 0xac, RZ, 0xc0, !PT ;  /* 0x000000ac16167812 */ /* 0x000fe400078ec0ff */
[C---:B-1----:R-:W-:Y:S02]  /*19e0*/  LOP3.LUT R16, R10.reuse, 0xc00, RZ, 0xfc, !PT ;  /* 0x00000c000a107812 */ /* 0x042fe400078efcff */
[C---:B------:R-:W-:Y:S02]  /*19f0*/  LOP3.LUT R17, R10.reuse, 0xd00, RZ, 0xfc, !PT ;  /* 0x00000d000a117812 */ /* 0x040fe400078efcff */
[----:B--2---:R-:W-:Y:S02]  /*1a00*/  LOP3.LUT R18, R10, 0xf00, RZ, 0xfc, !PT ;  /* 0x00000f000a127812 */ /* 0x004fe400078efcff */
[----:B------:R-:W-:Y:S02]  /*1a10*/  SHF.R.U32.HI R16, RZ, 0x4, R16 ;  /* 0x00000004ff107819 */ /* 0x000fe40000011610 */
[----:B------:R-:W-:Y:S01]  /*1a20*/  SHF.R.U32.HI R17, RZ, 0x4, R17 ;  /* 0x00000004ff117819 */ /* 0x000fe20000011611 */
[----:B-----5:R1:W-:Y:S01]  /*1a30*/  @P3 STG.E desc[UR6][R14.64], R33 ;  /* 0x000000210e003986 */ /* 0x0203e2000c101906 */
[----:B------:R-:W-:-:S02]  /*1a40*/  LOP3.LUT R24, R24, 0xbc, RZ, 0xc0, !PT ;  /* 0x000000bc18187812 */ /* 0x000fc400078ec0ff */
[----:B------:R-:W-:Y:S02]  /*1a50*/  LOP3.LUT R16, R16, 0xcc, RZ, 0xc0, !PT ;  /* 0x000000cc10107812 */ /* 0x000fe400078ec0ff */
[----:B------:R-:W-:Y:S01]  /*1a60*/  LOP3.LUT R26, R26, 0xec, RZ, 0xc0, !PT ;  /* 0x000000ec1a1a7812 */ /* 0x000fe200078ec0ff */
[----:B------:R-:W-:Y:S01]  /*1a70*/  VIADD R19, R24, UR4 ;  /* 0x0000000418137c36 */ /* 0x000fe20008000000 */
[----:B------:R-:W-:Y:S02]  /*1a80*/  IADD3 R29, R16, UR4, RZ ;  /* 0x00000004101d7c10 */ /* 0x000fe4000fffe0ff */
[----:B-1----:R-:W-:Y:S02]  /*1a90*/  SHF.R.U32.HI R14, RZ, 0x4, R18 ;  /* 0x00000004ff0e7819 */ /* 0x002fe40000011612 */
[----:B------:R-:W-:Y:S01]  /*1aa0*/  LOP3.LUT R18, R17, 0xdc, RZ, 0xc0, !PT ;  /* 0x000000dc11127812 */ /* 0x000fe200078ec0ff */
[----:B------:R-:W-:Y:S02]  /*1ab0*/  VIADD R15, R20, UR4 ;  /* 0x00000004140f7c36 */ /* 0x000fe40008000000 */
[----:B------:R-:W-:-:S02]  /*1ac0*/  VIADD R17, R22, UR4 ;  /* 0x0000000416117c36 */ /* 0x000fc40008000000 */
[----:B------:R-:W-:Y:S02]  /*1ad0*/  VIADD R31, R18, UR4 ;  /* 0x00000004121f7c36 */ /* 0x000fe40008000000 */
[----:B------:R-:W-:Y:S02]  /*1ae0*/  IMAD R15, R10, 0x4, R15 ;  /* 0x000000040a0f7824 */ /* 0x000fe400078e020f */
[----:B------:R-:W-:Y:S02]  /*1af0*/  VIADD R33, R26, UR4 ;  /* 0x000000041a217c36 */ /* 0x000fe40008000000 */
[C---:B------:R-:W-:Y:S01]  /*1b00*/  IMAD R20, R10.reuse, 0x4, R17 ;  /* 0x000000040a147824 */ /* 0x040fe200078e0211 */
[----:B------:R1:W2:Y:S01]  /*1b10*/  LDS R23, [R15+0x2400] ;  /* 0x002400000f177984 */ /* 0x0002a20000000800 */
[C---:B------:R-:W-:Y:S02]  /*1b20*/  IMAD R19, R10.reuse, 0x4, R19 ;  /* 0x000000040a137824 */ /* 0x040fe400078e0213 */
[----:B------:R-:W-:-:S02]  /*1b30*/  IMAD R18, R10, 0x4, R29 ;  /* 0x000000040a127824 */ /* 0x000fc400078e021d */
[C---:B------:R-:W-:Y:S01]  /*1b40*/  IMAD R17, R10.reuse, 0x4, R31 ;  /* 0x000000040a117824 */ /* 0x040fe200078e021f */
[----:B------:R-:W3:Y:S01]  /*1b50*/  LDS R20, [R20+0x2800] ;  /* 0x0028000014147984 */ /* 0x000ee20000000800 */
[----:B------:R-:W-:-:S03]  /*1b60*/  IMAD R16, R10, 0x4, R33 ;  /* 0x000000040a107824 */ /* 0x000fc600078e0221 */
[----:B------:R-:W4:Y:S04]  /*1b70*/  LDS R19, [R19+0x2c00] ;  /* 0x002c000013137984 */ /* 0x000f280000000800 */
[----:B------:R-:W5:Y:S04]  /*1b80*/  LDS R18, [R18+0x3000] ;  /* 0x0030000012127984 */ /* 0x000f680000000800 */
[----:B------:R-:W2:Y:S04]  /*1b90*/  LDS R17, [R17+0x3400] ;  /* 0x0034000011117984 */ /* 0x000ea80000000800 */
[----:B------:R-:W2:Y:S01]  /*1ba0*/  LDS R16, [R16+0x3800] ;  /* 0x0038000010107984 */ /* 0x000ea20000000800 */
[----:B------:R-:W-:-:S05]  /*1bb0*/  LOP3.LUT R14, R14, 0xfc, RZ, 0xc0, !PT ;  /* 0x000000fc0e0e7812 */ /* 0x000fca00078ec0ff */
[----:B------:R-:W-:Y:S02]  /*1bc0*/  VIADD R29, R14, UR4 ;  /* 0x000000040e1d7c36 */ /* 0x000fe40008000000 */
[----:B-1----:R-:W-:Y:S01]  /*1bd0*/  IMAD.WIDE R14, R9, 0x4, R2 ;  /* 0x00000004090e7825 */ /* 0x002fe200078e0202 */
[----:B------:R-:W-:-:S03]  /*1be0*/  ISETP.LT.AND P5, PT, R12, 0x600, !P0 ;  /* 0x000006000c00780c */ /* 0x000fc600047a1270 */
[----:B------:R-:W-:Y:S02]  /*1bf0*/  IMAD R9, R21, -0x180, R12 ;  /* 0xfffffe8015097824 */ /* 0x000fe400078e020c */
[----:B------:R-:W-:Y:S02]  /*1c00*/  IMAD R10, R10, 0x4, R29 ;  /* 0x000000040a0a7824 */ /* 0x000fe400078e021d */
[----:B------:R-:W-:Y:S02]  /*1c10*/  IMAD R31, R25, -0x180, R4 ;  /* 0xfffffe80191f7824 */ /* 0x000fe400078e0204 */
[----:B------:R-:W-:Y:S02]  /*1c20*/  IMAD R12, R9, 0x121, R0 ;  /* 0x00000121090c7824 */ /* 0x000fe400078e0200 */
[----:B------:R-:W-:Y:S01]  /*1c30*/  IMAD R29, R13, -0x180, R8 ;  /* 0xfffffe800d1d7824 */ /* 0x000fe200078e0208 */
[----:B0-----:R0:W-:Y:S01]  /*1c40*/  @P2 STG.E desc[UR6][R14.64], R27 ;  /* 0x0000001b0e002986 */ /* 0x0011e2000c101906 */
[----:B------:R-:W-:Y:S01]  /*1c50*/  IMAD R9, R11, -0x180, R6 ;  /* 0xfffffe800b097824 */ /* 0x000fe200078e0206 */
[----:B------:R-:W-:Y:S01]  /*1c60*/  ISETP.LT.AND P4, PT, R4, 0x600, !P0 ;  /* 0x000006000400780c */ /* 0x000fe20004781270 */
[----:B------:R-:W-:Y:S01]  /*1c70*/  IMAD R4, R31, 0x121, R0 ;  /* 0x000001211f047824 */ /* 0x000fe200078e0200 */
[----:B------:R-:W-:Y:S01]  /*1c80*/  ISETP.LT.AND P2, PT, R6, 0x600, !P0 ;  /* 0x000006000600780c */ /* 0x000fe20004741270 */
[----:B------:R-:W-:Y:S01]  /*1c90*/  IMAD R21, R21, 0x36300, R12 ;  /* 0x0003630015157824 */ /* 0x000fe200078e020c */
[----:B------:R-:W-:Y:S01]  /*1ca0*/  ISETP.LT.AND P3, PT, R8, 0x600, !P0 ;  /* 0x000006000800780c */ /* 0x000fe20004761270 */
[--C-:B------:R-:W-:Y:S01]  /*1cb0*/  IMAD R6, R29, 0x121, R0.reuse ;  /* 0x000001211d067824 */ /* 0x100fe200078e0200 */
[----:B------:R-:W-:Y:S01]  /*1cc0*/  LOP3.LUT R28, R28, 0x3c, RZ, 0xfc, !PT ;  /* 0x0000003c1c1c7812 */ /* 0x000fe200078efcff */
[----:B------:R-:W-:-:S02]  /*1cd0*/  IMAD R12, R9, 0x121, R0 ;  /* 0x00000121090c7824 */ /* 0x000fc400078e0200 */
[----:B------:R-:W-:Y:S01]  /*1ce0*/  IMAD R25, R25, 0x36300, R4 ;  /* 0x0003630019197824 */ /* 0x000fe200078e0204 */
[----:B------:R-:W-:Y:S01]  /*1cf0*/  ISETP.LT.AND P0, PT, R28, 0x600, !P0 ;  /* 0x000006001c00780c */ /* 0x000fe20004701270 */
[----:B0-----:R-:W-:Y:S02]  /*1d00*/  IMAD R15, R13, 0x36300, R6 ;  /* 0x000363000d0f7824 */ /* 0x001fe400078e0206 */
[----:B------:R-:W-:Y:S02]  /*1d10*/  IMAD R11, R11, 0x36300, R12 ;  /* 0x000363000b0b7824 */ /* 0x000fe400078e020c */
[----:B------:R-:W-:-:S04]  /*1d20*/  IMAD.WIDE R8, R21, 0x4, R2 ;  /* 0x0000000415087825 */ /* 0x000fc800078e0202 */
[--C-:B------:R-:W-:Y:S01]  /*1d30*/  IMAD.WIDE R12, R25, 0x4, R2.reuse ;  /* 0x00000004190c7825 */ /* 0x100fe200078e0202 */
[----:B--2---:R0:W-:Y:S03]  /*1d40*/  @P5 STG.E desc[UR6][R8.64], R23 ;  /* 0x0000001708005986 */ /* 0x0041e6000c101906 */
[--C-:B------:R-:W-:Y:S01]  /*1d50*/  IMAD.WIDE R14, R15, 0x4, R2.reuse ;  /* 0x000000040f0e7825 */ /* 0x100fe200078e0202 */
[----:B---3--:R0:W-:Y:S03]  /*1d60*/  @P4 STG.E desc[UR6][R12.64], R20 ;  /* 0x000000140c004986 */ /* 0x0081e6000c101906 */
[--C-:B------:R-:W-:Y:S01]  /*1d70*/  IMAD.WIDE R24, R11, 0x4, R2.reuse ;  /* 0x000000040b187825 */ /* 0x100fe200078e0202 */
[----:B----4-:R0:W-:Y:S03]  /*1d80*/  @P3 STG.E desc[UR6][R14.64], R19 ;  /* 0x000000130e003986 */ /* 0x0101e6000c101906 */
[--C-:B------:R-:W-:Y:S01]  /*1d90*/  IMAD.WIDE R6, R7, 0x4, R2.reuse ;  /* 0x0000000407067825 */ /* 0x100fe200078e0202 */
[----:B-----5:R0:W-:Y:S03]  /*1da0*/  @P2 STG.E desc[UR6][R24.64], R18 ;  /* 0x0000001218002986 */ /* 0x0201e6000c101906 */
[----:B------:R-:W-:Y:S01]  /*1db0*/  IMAD.WIDE R4, R5, 0x4, R2 ;  /* 0x0000000405047825 */ /* 0x000fe200078e0202 */
[----:B------:R0:W-:Y:S04]  /*1dc0*/  @P1 STG.E desc[UR6][R6.64], R17 ;  /* 0x0000001106001986 */ /* 0x0001e8000c101906 */
[----:B------:R0:W-:Y:S02]  /*1dd0*/  @P6 STG.E desc[UR6][R4.64], R16 ;  /* 0x0000001004006986 */ /* 0x0001e4000c101906 */
[----:B0-----:R-:W-:Y:S05]  /*1de0*/  @!P0 EXIT ;  /* 0x000000000000894d */ /* 0x001fea0003800000 */
[----:B0-----:R-:W0:Y:S01]  /*1df0*/  LDS R9, [R10+0x3c00] ;  /* 0x003c00000a097984 */ /* 0x001e220000000800 */
[----:B------:R-:W-:-:S05]  /*1e00*/  IMAD.HI R4, R28, 0x2aaaaaab, RZ ;  /* 0x2aaaaaab1c047827 */ /* 0x000fca00078e02ff */
[----:B------:R-:W-:-:S04]  /*1e10*/  SHF.R.U32.HI R5, RZ, 0x1f, R4 ;  /* 0x0000001fff057819 */ /* 0x000fc80000011604 */
[----:B------:R-:W-:-:S05]  /*1e20*/  LEA.HI.SX32 R5, R4, R5, 0x1a ;  /* 0x0000000504057211 */ /* 0x000fca00078fd2ff */
[----:B------:R-:W-:-:S04]  /*1e30*/  IMAD R7, R5, -0x180, R28 ;  /* 0xfffffe8005077824 */ /* 0x000fc800078e021c */
[----:B------:R-:W-:-:S04]  /*1e40*/  IMAD R0, R7, 0x121, R0 ;  /* 0x0000012107007824 */ /* 0x000fc800078e0200 */
[----:B------:R-:W-:-:S04]  /*1e50*/  IMAD R5, R5, 0x36300, R0 ;  /* 0x0003630005057824 */ /* 0x000fc800078e0200 */
[----:B------:R-:W-:-:S05]  /*1e60*/  IMAD.WIDE R2, R5, 0x4, R2 ;  /* 0x0000000405027825 */ /* 0x000fca00078e0202 */
[----:B0-----:R-:W-:Y:S01]  /*1e70*/  STG.E desc[UR6][R2.64], R9 ;  /* 0x0000000902007986 */ /* 0x001fe2000c101906 */
[----:B------:R-:W-:Y:S05]  /*1e80*/  EXIT ;  /* 0x000000000000794d */ /* 0x000fea0003800000 */
.L_x_0:
[----:B------:R-:W-:-:S00]  /*1e90*/  BRA `(.L_x_0) ;  /* 0xfffffffc00fc7947 */ /* 0x000fc0000383ffff */
[----:B------:R-:W-:-:S00]  /*1ea0*/  NOP ;  /* 0x0000000000007918 */ /* 0x000fc00000000000 */
        /* <DEDUP_REMOVED lines=13> */
.L_x_1:


//--------------------- .nv.global.init           --------------------------
	.section	.nv.global.init,"aw",@progbits
.nv.global.init:
	.type		_$_str,@object
	.size		_$_str,(_$_str_$_2 - _$_str)
_$_str:
        /*0000*/ 	.byte	0x5f, 0x5f, 0x43, 0x55, 0x44, 0x41, 0x5f, 0x46, 0x54, 0x5a, 0x00
	.type		_$_str_$_2,@object
	.size		_$_str_$_2,(.L_1 - _$_str_$_2)
_$_str_$_2:
        /*000b*/ 	.byte	0x5f, 0x5f, 0x43, 0x55, 0x44, 0x41, 0x5f, 0x50, 0x52, 0x45, 0x43, 0x5f, 0x53, 0x51, 0x52, 0x54
        /*001b*/ 	.byte	0x00
.L_1:


//--------------------- .nv.shared.triton_poi_fused__native_batch_norm_legit_no_training_relu_27 --------------------------
	.section	.nv.shared.triton_poi_fused__native_batch_norm_legit_no_training_relu_27,"aw",@nobits
	.sectionflags	@""
	.align	16
	.zero		1024


//--------------------- .nv.constant0.triton_poi_fused__native_batch_norm_legit_no_training_relu_27 --------------------------
	.section	.nv.constant0.triton_poi_fused__native_batch_norm_legit_no_training_relu_27,"a",@progbits
	.sectionflags	@""
	.align	4
.nv.constant0.triton_poi_fused__native_batch_norm_legit_no_training_relu_27:
	.zero		584
